//
// Generated by NVIDIA NVVM Compiler
//
// Compiler Build ID: CL-36424714
// Cuda compilation tools, release 13.0, V13.0.88
// Based on NVVM 20.0.0
//

.version 9.0
.target sm_100
.address_size 64

	// .globl	_Z10initializePiii
.extern .func  (.param .b64 func_retval0) malloc
(
	.param .b64 malloc_param_0
)
;
// _ZZ14assign_clusterPfS_PiS0_iiiS0_E10tmp_points has been demoted
// _ZZ14assign_clusterPfS_PiS0_iiiS0_E17tmp_clusters_size has been demoted
// _ZZ14assign_clusterPfS_PiS0_iiiS0_E9distances has been demoted

.visible .entry _Z10initializePiii(
	.param .u64 .ptr .align 1 _Z10initializePiii_param_0,
	.param .u32 _Z10initializePiii_param_1,
	.param .u32 _Z10initializePiii_param_2
)
{
	.reg .pred 	%p<7>;
	.reg .b32 	%r<37>;
	.reg .b64 	%rd<11>;

	ld.param.u64 	%rd2, [_Z10initializePiii_param_0];
	ld.param.u32 	%r12, [_Z10initializePiii_param_1];
	ld.param.u32 	%r13, [_Z10initializePiii_param_2];
	cvta.to.global.u64 	%rd1, %rd2;
	mov.u32 	%r35, %tid.x;
	mov.u32 	%r14, %ntid.x;
	mov.u32 	%r15, %nctaid.x;
	mul.lo.s32 	%r2, %r14, %r15;
	setp.ge.s32 	%p1, %r35, %r12;
	@%p1 bra 	$L__BB0_7;
	add.s32 	%r16, %r35, %r2;
	max.s32 	%r17, %r12, %r16;
	setp.lt.s32 	%p2, %r16, %r12;
	selp.u32 	%r18, 1, 0, %p2;
	add.s32 	%r19, %r16, %r18;
	sub.s32 	%r20, %r17, %r19;
	div.u32 	%r21, %r20, %r2;
	add.s32 	%r3, %r21, %r18;
	and.b32  	%r22, %r3, 3;
	setp.eq.s32 	%p3, %r22, 3;
	@%p3 bra 	$L__BB0_4;
	add.s32 	%r23, %r3, 1;
	and.b32  	%r24, %r23, 3;
	neg.s32 	%r33, %r24;
$L__BB0_3:
	.pragma "nounroll";
	mul.wide.s32 	%rd3, %r35, 4;
	add.s64 	%rd4, %rd1, %rd3;
	rem.s32 	%r25, %r35, %r13;
	st.global.u32 	[%rd4], %r25;
	add.s32 	%r35, %r35, %r2;
	add.s32 	%r33, %r33, 1;
	setp.ne.s32 	%p4, %r33, 0;
	@%p4 bra 	$L__BB0_3;
$L__BB0_4:
	setp.lt.u32 	%p5, %r3, 3;
	@%p5 bra 	$L__BB0_7;
	mul.wide.s32 	%rd7, %r2, 4;
$L__BB0_6:
	rem.s32 	%r26, %r35, %r13;
	mul.wide.s32 	%rd5, %r35, 4;
	add.s64 	%rd6, %rd1, %rd5;
	st.global.u32 	[%rd6], %r26;
	add.s32 	%r27, %r35, %r2;
	rem.s32 	%r28, %r27, %r13;
	add.s64 	%rd8, %rd6, %rd7;
	st.global.u32 	[%rd8], %r28;
	add.s32 	%r29, %r27, %r2;
	rem.s32 	%r30, %r29, %r13;
	add.s64 	%rd9, %rd8, %rd7;
	st.global.u32 	[%rd9], %r30;
	add.s32 	%r31, %r29, %r2;
	rem.s32 	%r32, %r31, %r13;
	add.s64 	%rd10, %rd9, %rd7;
	st.global.u32 	[%rd10], %r32;
	add.s32 	%r35, %r31, %r2;
	setp.lt.s32 	%p6, %r35, %r12;
	@%p6 bra 	$L__BB0_6;
$L__BB0_7:
	ret;

}
	// .globl	_Z17compute_centroidsPfS_PiS0_iiii
.visible .entry _Z17compute_centroidsPfS_PiS0_iiii(
	.param .u64 .ptr .align 1 _Z17compute_centroidsPfS_PiS0_iiii_param_0,
	.param .u64 .ptr .align 1 _Z17compute_centroidsPfS_PiS0_iiii_param_1,
	.param .u64 .ptr .align 1 _Z17compute_centroidsPfS_PiS0_iiii_param_2,
	.param .u64 .ptr .align 1 _Z17compute_centroidsPfS_PiS0_iiii_param_3,
	.param .u32 _Z17compute_centroidsPfS_PiS0_iiii_param_4,
	.param .u32 _Z17compute_centroidsPfS_PiS0_iiii_param_5,
	.param .u32 _Z17compute_centroidsPfS_PiS0_iiii_param_6,
	.param .u32 _Z17compute_centroidsPfS_PiS0_iiii_param_7
)
{
	.reg .pred 	%p<19>;
	.reg .b32 	%r<73>;
	.reg .b32 	%f<22>;
	.reg .b64 	%rd<46>;

	ld.param.u64 	%rd10, [_Z17compute_centroidsPfS_PiS0_iiii_param_0];
	ld.param.u64 	%rd11, [_Z17compute_centroidsPfS_PiS0_iiii_param_1];
	ld.param.u64 	%rd9, [_Z17compute_centroidsPfS_PiS0_iiii_param_2];
	ld.param.u64 	%rd12, [_Z17compute_centroidsPfS_PiS0_iiii_param_3];
	ld.param.u32 	%r31, [_Z17compute_centroidsPfS_PiS0_iiii_param_4];
	ld.param.u32 	%r32, [_Z17compute_centroidsPfS_PiS0_iiii_param_5];
	ld.param.u32 	%r33, [_Z17compute_centroidsPfS_PiS0_iiii_param_6];
	ld.param.u32 	%r34, [_Z17compute_centroidsPfS_PiS0_iiii_param_7];
	cvta.to.global.u64 	%rd1, %rd11;
	cvta.to.global.u64 	%rd2, %rd10;
	cvta.to.global.u64 	%rd3, %rd12;
	mov.u32 	%r70, %tid.x;
	mov.u32 	%r2, %tid.y;
	mov.u32 	%r3, %ntid.y;
	setp.eq.s32 	%p1, %r34, 0;
	setp.ge.u32 	%p2, %r70, %r33;
	or.pred  	%p3, %p2, %p1;
	@%p3 bra 	$L__BB1_8;
	mul.wide.u32 	%rd13, %r70, 4;
	add.s64 	%rd14, %rd3, %rd13;
	mov.b32 	%r35, 0;
	st.global.u32 	[%rd14], %r35;
	setp.ge.s32 	%p4, %r2, %r32;
	@%p4 bra 	$L__BB1_8;
	mul.lo.s32 	%r4, %r32, %r70;
	add.s32 	%r36, %r2, %r3;
	max.u32 	%r37, %r32, %r36;
	setp.lt.u32 	%p5, %r36, %r32;
	selp.u32 	%r38, 1, 0, %p5;
	add.s32 	%r39, %r36, %r38;
	sub.s32 	%r40, %r37, %r39;
	div.u32 	%r41, %r40, %r3;
	add.s32 	%r5, %r41, %r38;
	and.b32  	%r42, %r5, 3;
	setp.eq.s32 	%p6, %r42, 3;
	mov.u32 	%r69, %r2;
	@%p6 bra 	$L__BB1_5;
	add.s32 	%r43, %r5, 1;
	and.b32  	%r44, %r43, 3;
	add.s32 	%r67, %r2, %r4;
	neg.s32 	%r66, %r44;
	mad.lo.s32 	%r69, %r3, %r44, %r2;
$L__BB1_4:
	.pragma "nounroll";
	mul.wide.u32 	%rd15, %r67, 4;
	add.s64 	%rd16, %rd1, %rd15;
	mov.b32 	%r45, 0;
	st.global.u32 	[%rd16], %r45;
	add.s32 	%r67, %r67, %r3;
	add.s32 	%r66, %r66, 1;
	setp.ne.s32 	%p7, %r66, 0;
	@%p7 bra 	$L__BB1_4;
$L__BB1_5:
	setp.lt.u32 	%p8, %r5, 3;
	@%p8 bra 	$L__BB1_8;
	shl.b32 	%r51, %r3, 2;
$L__BB1_7:
	add.s32 	%r46, %r69, %r4;
	mul.wide.u32 	%rd17, %r46, 4;
	add.s64 	%rd18, %rd1, %rd17;
	mov.b32 	%r47, 0;
	st.global.u32 	[%rd18], %r47;
	add.s32 	%r48, %r46, %r3;
	mul.wide.u32 	%rd19, %r48, 4;
	add.s64 	%rd20, %rd1, %rd19;
	st.global.u32 	[%rd20], %r47;
	add.s32 	%r49, %r48, %r3;
	mul.wide.u32 	%rd21, %r49, 4;
	add.s64 	%rd22, %rd1, %rd21;
	st.global.u32 	[%rd22], %r47;
	add.s32 	%r50, %r49, %r3;
	mul.wide.u32 	%rd23, %r50, 4;
	add.s64 	%rd24, %rd1, %rd23;
	st.global.u32 	[%rd24], %r47;
	add.s32 	%r69, %r51, %r69;
	setp.lt.s32 	%p9, %r69, %r32;
	@%p9 bra 	$L__BB1_7;
$L__BB1_8:
	bar.sync 	0;
	setp.ge.s32 	%p10, %r70, %r31;
	@%p10 bra 	$L__BB1_18;
	add.s32 	%r16, %r2, %r3;
	max.s32 	%r52, %r32, %r16;
	setp.lt.s32 	%p11, %r16, %r32;
	selp.u32 	%r53, 1, 0, %p11;
	add.s32 	%r54, %r16, %r53;
	sub.s32 	%r55, %r52, %r54;
	div.u32 	%r56, %r55, %r3;
	add.s32 	%r17, %r56, %r53;
	and.b32  	%r18, %r17, 3;
	add.s32 	%r19, %r16, %r3;
	add.s32 	%r20, %r19, %r3;
	mov.u32 	%r57, %nctaid.x;
	mov.u32 	%r58, %ntid.x;
	mul.lo.s32 	%r21, %r58, %r57;
	cvta.to.global.u64 	%rd4, %rd9;
$L__BB1_10:
	setp.ge.s32 	%p12, %r2, %r32;
	mul.wide.s32 	%rd25, %r70, 4;
	add.s64 	%rd26, %rd4, %rd25;
	ld.global.u32 	%r23, [%rd26];
	mul.wide.s32 	%rd27, %r23, 4;
	add.s64 	%rd28, %rd3, %rd27;
	ld.global.u32 	%r59, [%rd28];
	add.s32 	%r60, %r59, 1;
	st.global.u32 	[%rd28], %r60;
	@%p12 bra 	$L__BB1_17;
	setp.eq.s32 	%p13, %r18, 3;
	mul.lo.s32 	%r24, %r70, %r32;
	mul.lo.s32 	%r25, %r23, %r32;
	mov.u32 	%r71, %r2;
	@%p13 bra 	$L__BB1_15;
	setp.eq.s32 	%p14, %r18, 0;
	add.s32 	%r61, %r2, %r24;
	mul.wide.s32 	%rd29, %r61, 4;
	add.s64 	%rd5, %rd2, %rd29;
	ld.global.f32 	%f1, [%rd5];
	add.s32 	%r62, %r2, %r25;
	mul.wide.s32 	%rd30, %r62, 4;
	add.s64 	%rd6, %rd1, %rd30;
	ld.global.f32 	%f2, [%rd6];
	add.f32 	%f3, %f1, %f2;
	st.global.f32 	[%rd6], %f3;
	mov.u32 	%r71, %r16;
	@%p14 bra 	$L__BB1_15;
	setp.eq.s32 	%p15, %r18, 1;
	shl.b32 	%r26, %r3, 2;
	cvt.u64.u32 	%rd31, %r26;
	add.s64 	%rd7, %rd5, %rd31;
	ld.global.f32 	%f4, [%rd7];
	add.s64 	%rd8, %rd6, %rd31;
	ld.global.f32 	%f5, [%rd8];
	add.f32 	%f6, %f4, %f5;
	st.global.f32 	[%rd8], %f6;
	mov.u32 	%r71, %r19;
	@%p15 bra 	$L__BB1_15;
	add.s64 	%rd33, %rd7, %rd31;
	ld.global.f32 	%f7, [%rd33];
	add.s64 	%rd34, %rd8, %rd31;
	ld.global.f32 	%f8, [%rd34];
	add.f32 	%f9, %f7, %f8;
	st.global.f32 	[%rd34], %f9;
	mov.u32 	%r71, %r20;
$L__BB1_15:
	setp.lt.u32 	%p16, %r17, 3;
	@%p16 bra 	$L__BB1_17;
$L__BB1_16:
	add.s32 	%r63, %r71, %r24;
	mul.wide.s32 	%rd35, %r63, 4;
	add.s64 	%rd36, %rd2, %rd35;
	ld.global.f32 	%f10, [%rd36];
	add.s32 	%r64, %r71, %r25;
	mul.wide.s32 	%rd37, %r64, 4;
	add.s64 	%rd38, %rd1, %rd37;
	ld.global.f32 	%f11, [%rd38];
	add.f32 	%f12, %f10, %f11;
	st.global.f32 	[%rd38], %f12;
	shl.b32 	%r65, %r3, 2;
	cvt.u64.u32 	%rd39, %r65;
	add.s64 	%rd40, %rd36, %rd39;
	ld.global.f32 	%f13, [%rd40];
	add.s64 	%rd41, %rd38, %rd39;
	ld.global.f32 	%f14, [%rd41];
	add.f32 	%f15, %f13, %f14;
	st.global.f32 	[%rd41], %f15;
	add.s64 	%rd42, %rd40, %rd39;
	ld.global.f32 	%f16, [%rd42];
	add.s64 	%rd43, %rd41, %rd39;
	ld.global.f32 	%f17, [%rd43];
	add.f32 	%f18, %f16, %f17;
	st.global.f32 	[%rd43], %f18;
	add.s64 	%rd44, %rd42, %rd39;
	ld.global.f32 	%f19, [%rd44];
	add.s64 	%rd45, %rd43, %rd39;
	ld.global.f32 	%f20, [%rd45];
	add.f32 	%f21, %f19, %f20;
	st.global.f32 	[%rd45], %f21;
	add.s32 	%r71, %r65, %r71;
	setp.lt.s32 	%p17, %r71, %r32;
	@%p17 bra 	$L__BB1_16;
$L__BB1_17:
	add.s32 	%r70, %r70, %r21;
	setp.lt.s32 	%p18, %r70, %r31;
	@%p18 bra 	$L__BB1_10;
$L__BB1_18:
	ret;

}
	// .globl	_Z14assign_clusterPfS_PiS0_iiiS0_
.visible .entry _Z14assign_clusterPfS_PiS0_iiiS0_(
	.param .u64 .ptr .align 1 _Z14assign_clusterPfS_PiS0_iiiS0__param_0,
	.param .u64 .ptr .align 1 _Z14assign_clusterPfS_PiS0_iiiS0__param_1,
	.param .u64 .ptr .align 1 _Z14assign_clusterPfS_PiS0_iiiS0__param_2,
	.param .u64 .ptr .align 1 _Z14assign_clusterPfS_PiS0_iiiS0__param_3,
	.param .u32 _Z14assign_clusterPfS_PiS0_iiiS0__param_4,
	.param .u32 _Z14assign_clusterPfS_PiS0_iiiS0__param_5,
	.param .u32 _Z14assign_clusterPfS_PiS0_iiiS0__param_6,
	.param .u64 .ptr .align 1 _Z14assign_clusterPfS_PiS0_iiiS0__param_7
)
{
	.reg .pred 	%p<43>;
	.reg .b32 	%r<181>;
	.reg .b32 	%f<92>;
	.reg .b64 	%rd<41>;
	// demoted variable
	.shared .align 4 .b8 _ZZ14assign_clusterPfS_PiS0_iiiS0_E10tmp_points[1024];
	// demoted variable
	.shared .align 4 .b8 _ZZ14assign_clusterPfS_PiS0_iiiS0_E17tmp_clusters_size[16];
	// demoted variable
	.shared .align 4 .b8 _ZZ14assign_clusterPfS_PiS0_iiiS0_E9distances[512];
	ld.param.u64 	%rd10, [_Z14assign_clusterPfS_PiS0_iiiS0__param_0];
	ld.param.u64 	%rd11, [_Z14assign_clusterPfS_PiS0_iiiS0__param_1];
	ld.param.u64 	%rd12, [_Z14assign_clusterPfS_PiS0_iiiS0__param_3];
	ld.param.u32 	%r63, [_Z14assign_clusterPfS_PiS0_iiiS0__param_4];
	ld.param.u32 	%r64, [_Z14assign_clusterPfS_PiS0_iiiS0__param_5];
	ld.param.u32 	%r65, [_Z14assign_clusterPfS_PiS0_iiiS0__param_6];
	cvta.to.global.u64 	%rd1, %rd10;
	cvta.to.global.u64 	%rd2, %rd11;
	cvta.to.global.u64 	%rd13, %rd12;
	mov.u32 	%r1, %tid.x;
	mov.u32 	%r2, %tid.y;
	mov.u32 	%r3, %tid.z;
	mov.u32 	%r66, %ntid.x;
	mov.u32 	%r67, %nctaid.x;
	mul.lo.s32 	%r4, %r66, %r67;
	mul.wide.u32 	%rd14, %r2, 4;
	add.s64 	%rd15, %rd13, %rd14;
	ld.global.u32 	%r68, [%rd15];
	shl.b32 	%r69, %r2, 2;
	mov.u32 	%r70, _ZZ14assign_clusterPfS_PiS0_iiiS0_E17tmp_clusters_size;
	add.s32 	%r5, %r70, %r69;
	st.shared.u32 	[%r5], %r68;
	bar.sync 	0;
	setp.ge.s32 	%p1, %r1, %r63;
	@%p1 bra 	$L__BB2_34;
	mov.u32 	%r71, %ntid.z;
	mul.lo.s32 	%r6, %r64, %r2;
	add.s32 	%r7, %r3, %r71;
	max.s32 	%r72, %r64, %r7;
	setp.lt.s32 	%p2, %r7, %r64;
	selp.u32 	%r73, 1, 0, %p2;
	add.s32 	%r74, %r7, %r73;
	sub.s32 	%r75, %r72, %r74;
	div.u32 	%r76, %r75, %r71;
	add.s32 	%r8, %r76, %r73;
	max.u32 	%r77, %r63, %r7;
	setp.lt.u32 	%p3, %r7, %r63;
	selp.u32 	%r78, 1, 0, %p3;
	add.s32 	%r79, %r7, %r78;
	sub.s32 	%r80, %r77, %r79;
	div.u32 	%r81, %r80, %r71;
	add.s32 	%r9, %r81, %r78;
	add.s32 	%r82, %r65, -1;
	add.s32 	%r10, %r65, -2;
	add.s32 	%r83, %r65, 7;
	and.b32  	%r84, %r83, 7;
	add.s32 	%r11, %r84, -1;
	add.s32 	%r85, %r65, 3;
	and.b32  	%r12, %r85, 3;
	and.b32  	%r13, %r8, 3;
	add.s32 	%r14, %r7, %r71;
	add.s32 	%r15, %r14, %r71;
	and.b32  	%r16, %r9, 3;
	add.s32 	%r86, %r3, %r6;
	mul.wide.s32 	%rd16, %r86, 4;
	add.s64 	%rd3, %rd2, %rd16;
	shl.b32 	%r17, %r71, 2;
	cvt.u64.u32 	%rd17, %r17;
	add.s64 	%rd4, %rd3, %rd17;
	and.b32  	%r18, %r82, 7;
	and.b32  	%r19, %r82, -8;
	and.b32  	%r20, %r83, 3;
	and.b32  	%r21, %r85, 1;
	shl.b32 	%r22, %r65, 2;
	mov.u32 	%r163, %r1;
$L__BB2_2:
	setp.ge.s32 	%p4, %r3, %r64;
	@%p4 bra 	$L__BB2_9;
	setp.eq.s32 	%p5, %r13, 3;
	mul.lo.s32 	%r24, %r163, %r64;
	rem.s32 	%r87, %r163, %r4;
	mul.lo.s32 	%r25, %r87, %r64;
	mov.u32 	%r164, %r3;
	@%p5 bra 	$L__BB2_7;
	setp.eq.s32 	%p6, %r13, 0;
	add.s32 	%r88, %r3, %r24;
	mul.wide.s32 	%rd18, %r88, 4;
	add.s64 	%rd5, %rd1, %rd18;
	ld.global.f32 	%f19, [%rd5];
	add.s32 	%r89, %r25, %r3;
	shl.b32 	%r90, %r89, 2;
	mov.u32 	%r91, _ZZ14assign_clusterPfS_PiS0_iiiS0_E10tmp_points;
	add.s32 	%r26, %r91, %r90;
	st.shared.f32 	[%r26], %f19;
	mov.u32 	%r164, %r7;
	@%p6 bra 	$L__BB2_7;
	cvt.u64.u32 	%rd19, %r17;
	setp.eq.s32 	%p7, %r13, 1;
	add.s64 	%rd6, %rd5, %rd19;
	ld.global.f32 	%f20, [%rd6];
	add.s32 	%r27, %r26, %r17;
	st.shared.f32 	[%r27], %f20;
	mov.u32 	%r164, %r14;
	@%p7 bra 	$L__BB2_7;
	cvt.u64.u32 	%rd20, %r17;
	add.s64 	%rd21, %rd6, %rd20;
	ld.global.f32 	%f21, [%rd21];
	add.s32 	%r92, %r27, %r17;
	st.shared.f32 	[%r92], %f21;
	mov.u32 	%r164, %r15;
$L__BB2_7:
	setp.lt.u32 	%p8, %r8, 3;
	@%p8 bra 	$L__BB2_9;
$L__BB2_8:
	add.s32 	%r93, %r164, %r24;
	mul.wide.s32 	%rd23, %r93, 4;
	add.s64 	%rd24, %rd1, %rd23;
	ld.global.f32 	%f22, [%rd24];
	add.s32 	%r94, %r25, %r164;
	shl.b32 	%r95, %r94, 2;
	mov.u32 	%r96, _ZZ14assign_clusterPfS_PiS0_iiiS0_E10tmp_points;
	add.s32 	%r97, %r96, %r95;
	st.shared.f32 	[%r97], %f22;
	add.s64 	%rd25, %rd24, %rd17;
	ld.global.f32 	%f23, [%rd25];
	add.s32 	%r98, %r97, %r17;
	st.shared.f32 	[%r98], %f23;
	add.s64 	%rd26, %rd25, %rd17;
	ld.global.f32 	%f24, [%rd26];
	add.s32 	%r99, %r98, %r17;
	st.shared.f32 	[%r99], %f24;
	add.s64 	%rd27, %rd26, %rd17;
	ld.global.f32 	%f25, [%rd27];
	add.s32 	%r100, %r99, %r17;
	st.shared.f32 	[%r100], %f25;
	add.s32 	%r164, %r17, %r164;
	setp.lt.s32 	%p9, %r164, %r64;
	@%p9 bra 	$L__BB2_8;
$L__BB2_9:
	setp.ge.u32 	%p10, %r3, %r63;
	bar.sync 	0;
	@%p10 bra 	$L__BB2_17;
	setp.eq.s32 	%p11, %r16, 3;
	rem.s32 	%r101, %r163, %r4;
	mul.lo.s32 	%r31, %r101, %r64;
	ld.shared.u32 	%r102, [%r5];
	cvt.rn.f32.s32 	%f1, %r102;
	mad.lo.s32 	%r103, %r163, %r65, %r2;
	shl.b32 	%r104, %r103, 2;
	mov.u32 	%r105, _ZZ14assign_clusterPfS_PiS0_iiiS0_E9distances;
	add.s32 	%r32, %r105, %r104;
	ld.shared.f32 	%f87, [%r32];
	mov.u32 	%r166, %r3;
	@%p11 bra 	$L__BB2_14;
	setp.eq.s32 	%p12, %r16, 0;
	add.s32 	%r106, %r31, %r3;
	shl.b32 	%r107, %r106, 2;
	mov.u32 	%r108, _ZZ14assign_clusterPfS_PiS0_iiiS0_E10tmp_points;
	add.s32 	%r33, %r108, %r107;
	ld.shared.f32 	%f27, [%r33];
	ld.global.f32 	%f28, [%rd3];
	sub.f32 	%f29, %f27, %f28;
	div.rn.f32 	%f30, %f29, %f1;
	fma.rn.f32 	%f87, %f30, %f30, %f87;
	mov.u32 	%r166, %r7;
	@%p12 bra 	$L__BB2_14;
	setp.eq.s32 	%p13, %r16, 1;
	add.s32 	%r34, %r33, %r17;
	ld.shared.f32 	%f31, [%r34];
	ld.global.f32 	%f32, [%rd4];
	sub.f32 	%f33, %f31, %f32;
	div.rn.f32 	%f34, %f33, %f1;
	fma.rn.f32 	%f87, %f34, %f34, %f87;
	mov.u32 	%r166, %r14;
	@%p13 bra 	$L__BB2_14;
	add.s32 	%r109, %r34, %r17;
	ld.shared.f32 	%f35, [%r109];
	cvt.u64.u32 	%rd28, %r17;
	add.s64 	%rd29, %rd4, %rd28;
	ld.global.f32 	%f36, [%rd29];
	sub.f32 	%f37, %f35, %f36;
	div.rn.f32 	%f38, %f37, %f1;
	fma.rn.f32 	%f87, %f38, %f38, %f87;
	mov.u32 	%r166, %r15;
$L__BB2_14:
	setp.lt.u32 	%p14, %r9, 3;
	@%p14 bra 	$L__BB2_16;
$L__BB2_15:
	cvt.u64.u32 	%rd30, %r17;
	add.s32 	%r110, %r31, %r166;
	shl.b32 	%r111, %r110, 2;
	mov.u32 	%r112, _ZZ14assign_clusterPfS_PiS0_iiiS0_E10tmp_points;
	add.s32 	%r113, %r112, %r111;
	ld.shared.f32 	%f39, [%r113];
	add.s32 	%r114, %r166, %r6;
	mul.wide.s32 	%rd31, %r114, 4;
	add.s64 	%rd32, %rd2, %rd31;
	ld.global.f32 	%f40, [%rd32];
	sub.f32 	%f41, %f39, %f40;
	div.rn.f32 	%f42, %f41, %f1;
	fma.rn.f32 	%f43, %f42, %f42, %f87;
	add.s32 	%r115, %r113, %r17;
	ld.shared.f32 	%f44, [%r115];
	add.s64 	%rd33, %rd32, %rd30;
	ld.global.f32 	%f45, [%rd33];
	sub.f32 	%f46, %f44, %f45;
	div.rn.f32 	%f47, %f46, %f1;
	fma.rn.f32 	%f48, %f47, %f47, %f43;
	add.s32 	%r116, %r115, %r17;
	ld.shared.f32 	%f49, [%r116];
	add.s64 	%rd34, %rd33, %rd30;
	ld.global.f32 	%f50, [%rd34];
	sub.f32 	%f51, %f49, %f50;
	div.rn.f32 	%f52, %f51, %f1;
	fma.rn.f32 	%f53, %f52, %f52, %f48;
	add.s32 	%r117, %r116, %r17;
	ld.shared.f32 	%f54, [%r117];
	add.s64 	%rd35, %rd34, %rd30;
	ld.global.f32 	%f55, [%rd35];
	sub.f32 	%f56, %f54, %f55;
	div.rn.f32 	%f57, %f56, %f1;
	fma.rn.f32 	%f87, %f57, %f57, %f53;
	add.s32 	%r166, %r17, %r166;
	setp.lt.s32 	%p15, %r166, %r63;
	@%p15 bra 	$L__BB2_15;
$L__BB2_16:
	st.shared.f32 	[%r32], %f87;
$L__BB2_17:
	or.b32  	%r118, %r2, %r3;
	setp.ne.s32 	%p16, %r118, 0;
	bar.sync 	0;
	@%p16 bra 	$L__BB2_33;
	setp.lt.s32 	%p17, %r65, 2;
	mov.b32 	%r180, 0;
	@%p17 bra 	$L__BB2_31;
	setp.lt.u32 	%p18, %r10, 7;
	mul.lo.s32 	%r123, %r163, %r65;
	shl.b32 	%r124, %r123, 2;
	mov.u32 	%r125, _ZZ14assign_clusterPfS_PiS0_iiiS0_E9distances;
	add.s32 	%r38, %r125, %r124;
	ld.shared.f32 	%f90, [%r38];
	mov.b32 	%r180, 0;
	mov.b32 	%r175, 1;
	@%p18 bra 	$L__BB2_23;
	mov.u32 	%r127, _ZZ14assign_clusterPfS_PiS0_iiiS0_E9distances;
	mad.lo.s32 	%r128, %r22, %r163, %r127;
	add.s32 	%r168, %r128, 16;
	mov.b32 	%r169, 0;
	mov.u32 	%r180, %r169;
$L__BB2_21:
	.pragma "nounroll";
	add.s32 	%r129, %r169, 1;
	ld.shared.f32 	%f58, [%r168+-12];
	setp.lt.f32 	%p19, %f58, %f90;
	selp.f32 	%f59, %f58, %f90, %p19;
	selp.b32 	%r130, %r129, %r180, %p19;
	ld.shared.f32 	%f60, [%r168+-8];
	setp.lt.f32 	%p20, %f60, %f59;
	selp.f32 	%f61, %f60, %f59, %p20;
	add.s32 	%r131, %r169, 2;
	selp.b32 	%r132, %r131, %r130, %p20;
	ld.shared.f32 	%f62, [%r168+-4];
	setp.lt.f32 	%p21, %f62, %f61;
	selp.f32 	%f63, %f62, %f61, %p21;
	add.s32 	%r133, %r169, 3;
	selp.b32 	%r134, %r133, %r132, %p21;
	ld.shared.f32 	%f64, [%r168];
	setp.lt.f32 	%p22, %f64, %f63;
	selp.f32 	%f65, %f64, %f63, %p22;
	add.s32 	%r135, %r169, 4;
	selp.b32 	%r136, %r135, %r134, %p22;
	ld.shared.f32 	%f66, [%r168+4];
	setp.lt.f32 	%p23, %f66, %f65;
	selp.f32 	%f67, %f66, %f65, %p23;
	add.s32 	%r137, %r169, 5;
	selp.b32 	%r138, %r137, %r136, %p23;
	ld.shared.f32 	%f68, [%r168+8];
	setp.lt.f32 	%p24, %f68, %f67;
	selp.f32 	%f69, %f68, %f67, %p24;
	add.s32 	%r139, %r169, 6;
	selp.b32 	%r140, %r139, %r138, %p24;
	ld.shared.f32 	%f70, [%r168+12];
	setp.lt.f32 	%p25, %f70, %f69;
	selp.f32 	%f71, %f70, %f69, %p25;
	add.s32 	%r141, %r169, 7;
	selp.b32 	%r142, %r141, %r140, %p25;
	ld.shared.f32 	%f72, [%r168+16];
	setp.lt.f32 	%p26, %f72, %f71;
	selp.f32 	%f90, %f72, %f71, %p26;
	add.s32 	%r169, %r169, 8;
	selp.b32 	%r180, %r169, %r142, %p26;
	add.s32 	%r168, %r168, 32;
	setp.ne.s32 	%p27, %r169, %r19;
	@%p27 bra 	$L__BB2_21;
	add.s32 	%r175, %r169, 1;
$L__BB2_23:
	setp.eq.s32 	%p28, %r18, 0;
	@%p28 bra 	$L__BB2_31;
	setp.lt.u32 	%p29, %r11, 3;
	@%p29 bra 	$L__BB2_26;
	shl.b32 	%r144, %r175, 2;
	add.s32 	%r145, %r38, %r144;
	ld.shared.f32 	%f73, [%r145];
	setp.lt.f32 	%p30, %f73, %f90;
	selp.f32 	%f74, %f73, %f90, %p30;
	selp.b32 	%r146, %r175, %r180, %p30;
	add.s32 	%r147, %r175, 1;
	ld.shared.f32 	%f75, [%r145+4];
	setp.lt.f32 	%p31, %f75, %f74;
	selp.f32 	%f76, %f75, %f74, %p31;
	selp.b32 	%r148, %r147, %r146, %p31;
	add.s32 	%r149, %r175, 2;
	ld.shared.f32 	%f77, [%r145+8];
	setp.lt.f32 	%p32, %f77, %f76;
	selp.f32 	%f78, %f77, %f76, %p32;
	selp.b32 	%r150, %r149, %r148, %p32;
	add.s32 	%r151, %r175, 3;
	ld.shared.f32 	%f79, [%r145+12];
	setp.lt.f32 	%p33, %f79, %f78;
	selp.f32 	%f90, %f79, %f78, %p33;
	selp.b32 	%r180, %r151, %r150, %p33;
	add.s32 	%r175, %r175, 4;
$L__BB2_26:
	setp.eq.s32 	%p34, %r20, 0;
	@%p34 bra 	$L__BB2_31;
	setp.eq.s32 	%p35, %r12, 1;
	@%p35 bra 	$L__BB2_29;
	shl.b32 	%r153, %r175, 2;
	add.s32 	%r154, %r38, %r153;
	ld.shared.f32 	%f80, [%r154];
	setp.lt.f32 	%p36, %f80, %f90;
	selp.f32 	%f81, %f80, %f90, %p36;
	selp.b32 	%r155, %r175, %r180, %p36;
	add.s32 	%r156, %r175, 1;
	ld.shared.f32 	%f82, [%r154+4];
	setp.lt.f32 	%p37, %f82, %f81;
	selp.f32 	%f90, %f82, %f81, %p37;
	selp.b32 	%r180, %r156, %r155, %p37;
	add.s32 	%r175, %r175, 2;
$L__BB2_29:
	setp.eq.s32 	%p38, %r21, 0;
	@%p38 bra 	$L__BB2_31;
	shl.b32 	%r157, %r175, 2;
	add.s32 	%r158, %r38, %r157;
	ld.shared.f32 	%f83, [%r158];
	setp.lt.f32 	%p39, %f83, %f90;
	selp.b32 	%r180, %r175, %r180, %p39;
$L__BB2_31:
	ld.param.u64 	%rd39, [_Z14assign_clusterPfS_PiS0_iiiS0__param_2];
	cvta.to.global.u64 	%rd36, %rd39;
	mul.wide.s32 	%rd37, %r163, 4;
	add.s64 	%rd7, %rd36, %rd37;
	ld.global.u32 	%r159, [%rd7];
	setp.eq.s32 	%p40, %r159, %r180;
	@%p40 bra 	$L__BB2_33;
	st.global.u32 	[%rd7], %r180;
$L__BB2_33:
	bar.sync 	0;
	add.s32 	%r163, %r163, %r4;
	setp.lt.s32 	%p41, %r163, %r63;
	@%p41 bra 	$L__BB2_2;
$L__BB2_34:
	bar.sync 	0;
	or.b32  	%r160, %r1, %r2;
	or.b32  	%r161, %r160, %r3;
	setp.ne.s32 	%p42, %r161, 0;
	@%p42 bra 	$L__BB2_36;
	ld.param.u64 	%rd40, [_Z14assign_clusterPfS_PiS0_iiiS0__param_7];
	cvta.to.global.u64 	%rd38, %rd40;
	mov.b32 	%r162, -1;
	st.global.u32 	[%rd38], %r162;
$L__BB2_36:
	ret;

}
	// .globl	_Z6kmeansPfS_PiS0_iiiS0_
.visible .entry _Z6kmeansPfS_PiS0_iiiS0_(
	.param .u64 .ptr .align 1 _Z6kmeansPfS_PiS0_iiiS0__param_0,
	.param .u64 .ptr .align 1 _Z6kmeansPfS_PiS0_iiiS0__param_1,
	.param .u64 .ptr .align 1 _Z6kmeansPfS_PiS0_iiiS0__param_2,
	.param .u64 .ptr .align 1 _Z6kmeansPfS_PiS0_iiiS0__param_3,
	.param .u32 _Z6kmeansPfS_PiS0_iiiS0__param_4,
	.param .u32 _Z6kmeansPfS_PiS0_iiiS0__param_5,
	.param .u32 _Z6kmeansPfS_PiS0_iiiS0__param_6,
	.param .u64 .ptr .align 1 _Z6kmeansPfS_PiS0_iiiS0__param_7
)
{
	.reg .pred 	%p<65>;
	.reg .b32 	%r<189>;
	.reg .b32 	%f<469>;
	.reg .b64 	%rd<112>;

	ld.param.u64 	%rd22, [_Z6kmeansPfS_PiS0_iiiS0__param_0];
	ld.param.u64 	%rd23, [_Z6kmeansPfS_PiS0_iiiS0__param_1];
	ld.param.u64 	%rd24, [_Z6kmeansPfS_PiS0_iiiS0__param_2];
	ld.param.u64 	%rd25, [_Z6kmeansPfS_PiS0_iiiS0__param_3];
	ld.param.u32 	%r88, [_Z6kmeansPfS_PiS0_iiiS0__param_4];
	ld.param.u32 	%r89, [_Z6kmeansPfS_PiS0_iiiS0__param_5];
	ld.param.u32 	%r90, [_Z6kmeansPfS_PiS0_iiiS0__param_6];
	cvta.to.global.u64 	%rd1, %rd25;
	cvta.to.global.u64 	%rd2, %rd22;
	cvta.to.global.u64 	%rd3, %rd23;
	cvta.to.global.u64 	%rd4, %rd24;
	mov.u32 	%r167, %tid.x;
	mov.u32 	%r91, %ntid.x;
	mov.u32 	%r92, %nctaid.x;
	mul.lo.s32 	%r2, %r91, %r92;
	setp.ge.s32 	%p1, %r167, %r88;
	@%p1 bra 	$L__BB3_17;
	setp.gt.s32 	%p2, %r89, 0;
	mov.u32 	%r166, %r167;
	@%p2 bra 	$L__BB3_2;
	bra.uni 	$L__BB3_85;
$L__BB3_2:
	add.s32 	%r3, %r89, -1;
	and.b32  	%r4, %r89, 15;
	add.s32 	%r5, %r4, -1;
	and.b32  	%r6, %r89, 7;
	add.s32 	%r7, %r6, -1;
	and.b32  	%r8, %r89, 2147483632;
	and.b32  	%r9, %r89, 3;
	mov.u32 	%r156, %r167;
$L__BB3_3:
	setp.lt.u32 	%p4, %r3, 15;
	mul.wide.s32 	%rd30, %r156, 4;
	add.s64 	%rd31, %rd4, %rd30;
	ld.global.u32 	%r97, [%rd31];
	mul.wide.s32 	%rd32, %r97, 4;
	add.s64 	%rd33, %rd1, %rd32;
	ld.global.u32 	%r98, [%rd33];
	add.s32 	%r99, %r98, 1;
	st.global.u32 	[%rd33], %r99;
	mul.lo.s32 	%r11, %r156, %r89;
	mul.lo.s32 	%r12, %r97, %r89;
	mov.b32 	%r159, 0;
	@%p4 bra 	$L__BB3_6;
	mov.b32 	%r157, 0;
$L__BB3_5:
	.pragma "nounroll";
	add.s32 	%r101, %r157, %r11;
	mul.wide.s32 	%rd34, %r101, 4;
	add.s64 	%rd35, %rd2, %rd34;
	ld.global.f32 	%f34, [%rd35];
	add.s32 	%r102, %r157, %r12;
	mul.wide.s32 	%rd36, %r102, 4;
	add.s64 	%rd37, %rd3, %rd36;
	ld.global.f32 	%f35, [%rd37];
	add.f32 	%f36, %f34, %f35;
	st.global.f32 	[%rd37], %f36;
	ld.global.f32 	%f37, [%rd35+4];
	ld.global.f32 	%f38, [%rd37+4];
	add.f32 	%f39, %f37, %f38;
	st.global.f32 	[%rd37+4], %f39;
	ld.global.f32 	%f40, [%rd35+8];
	ld.global.f32 	%f41, [%rd37+8];
	add.f32 	%f42, %f40, %f41;
	st.global.f32 	[%rd37+8], %f42;
	ld.global.f32 	%f43, [%rd35+12];
	ld.global.f32 	%f44, [%rd37+12];
	add.f32 	%f45, %f43, %f44;
	st.global.f32 	[%rd37+12], %f45;
	ld.global.f32 	%f46, [%rd35+16];
	ld.global.f32 	%f47, [%rd37+16];
	add.f32 	%f48, %f46, %f47;
	st.global.f32 	[%rd37+16], %f48;
	ld.global.f32 	%f49, [%rd35+20];
	ld.global.f32 	%f50, [%rd37+20];
	add.f32 	%f51, %f49, %f50;
	st.global.f32 	[%rd37+20], %f51;
	ld.global.f32 	%f52, [%rd35+24];
	ld.global.f32 	%f53, [%rd37+24];
	add.f32 	%f54, %f52, %f53;
	st.global.f32 	[%rd37+24], %f54;
	ld.global.f32 	%f55, [%rd35+28];
	ld.global.f32 	%f56, [%rd37+28];
	add.f32 	%f57, %f55, %f56;
	st.global.f32 	[%rd37+28], %f57;
	ld.global.f32 	%f58, [%rd35+32];
	ld.global.f32 	%f59, [%rd37+32];
	add.f32 	%f60, %f58, %f59;
	st.global.f32 	[%rd37+32], %f60;
	ld.global.f32 	%f61, [%rd35+36];
	ld.global.f32 	%f62, [%rd37+36];
	add.f32 	%f63, %f61, %f62;
	st.global.f32 	[%rd37+36], %f63;
	ld.global.f32 	%f64, [%rd35+40];
	ld.global.f32 	%f65, [%rd37+40];
	add.f32 	%f66, %f64, %f65;
	st.global.f32 	[%rd37+40], %f66;
	ld.global.f32 	%f67, [%rd35+44];
	ld.global.f32 	%f68, [%rd37+44];
	add.f32 	%f69, %f67, %f68;
	st.global.f32 	[%rd37+44], %f69;
	ld.global.f32 	%f70, [%rd35+48];
	ld.global.f32 	%f71, [%rd37+48];
	add.f32 	%f72, %f70, %f71;
	st.global.f32 	[%rd37+48], %f72;
	ld.global.f32 	%f73, [%rd35+52];
	ld.global.f32 	%f74, [%rd37+52];
	add.f32 	%f75, %f73, %f74;
	st.global.f32 	[%rd37+52], %f75;
	ld.global.f32 	%f76, [%rd35+56];
	ld.global.f32 	%f77, [%rd37+56];
	add.f32 	%f78, %f76, %f77;
	st.global.f32 	[%rd37+56], %f78;
	ld.global.f32 	%f79, [%rd35+60];
	ld.global.f32 	%f80, [%rd37+60];
	add.f32 	%f81, %f79, %f80;
	st.global.f32 	[%rd37+60], %f81;
	add.s32 	%r157, %r157, 16;
	setp.ne.s32 	%p5, %r157, %r8;
	mov.u32 	%r159, %r8;
	@%p5 bra 	$L__BB3_5;
$L__BB3_6:
	setp.eq.s32 	%p6, %r4, 0;
	@%p6 bra 	$L__BB3_16;
	setp.lt.u32 	%p7, %r5, 7;
	@%p7 bra 	$L__BB3_9;
	add.s32 	%r103, %r159, %r11;
	mul.wide.s32 	%rd38, %r103, 4;
	add.s64 	%rd39, %rd2, %rd38;
	ld.global.f32 	%f82, [%rd39];
	add.s32 	%r104, %r159, %r12;
	mul.wide.s32 	%rd40, %r104, 4;
	add.s64 	%rd41, %rd3, %rd40;
	ld.global.f32 	%f83, [%rd41];
	add.f32 	%f84, %f82, %f83;
	st.global.f32 	[%rd41], %f84;
	ld.global.f32 	%f85, [%rd39+4];
	ld.global.f32 	%f86, [%rd41+4];
	add.f32 	%f87, %f85, %f86;
	st.global.f32 	[%rd41+4], %f87;
	ld.global.f32 	%f88, [%rd39+8];
	ld.global.f32 	%f89, [%rd41+8];
	add.f32 	%f90, %f88, %f89;
	st.global.f32 	[%rd41+8], %f90;
	ld.global.f32 	%f91, [%rd39+12];
	ld.global.f32 	%f92, [%rd41+12];
	add.f32 	%f93, %f91, %f92;
	st.global.f32 	[%rd41+12], %f93;
	ld.global.f32 	%f94, [%rd39+16];
	ld.global.f32 	%f95, [%rd41+16];
	add.f32 	%f96, %f94, %f95;
	st.global.f32 	[%rd41+16], %f96;
	ld.global.f32 	%f97, [%rd39+20];
	ld.global.f32 	%f98, [%rd41+20];
	add.f32 	%f99, %f97, %f98;
	st.global.f32 	[%rd41+20], %f99;
	ld.global.f32 	%f100, [%rd39+24];
	ld.global.f32 	%f101, [%rd41+24];
	add.f32 	%f102, %f100, %f101;
	st.global.f32 	[%rd41+24], %f102;
	ld.global.f32 	%f103, [%rd39+28];
	ld.global.f32 	%f104, [%rd41+28];
	add.f32 	%f105, %f103, %f104;
	st.global.f32 	[%rd41+28], %f105;
	add.s32 	%r159, %r159, 8;
$L__BB3_9:
	setp.eq.s32 	%p8, %r6, 0;
	@%p8 bra 	$L__BB3_16;
	setp.lt.u32 	%p9, %r7, 3;
	@%p9 bra 	$L__BB3_12;
	add.s32 	%r105, %r159, %r11;
	mul.wide.s32 	%rd42, %r105, 4;
	add.s64 	%rd43, %rd2, %rd42;
	ld.global.f32 	%f106, [%rd43];
	add.s32 	%r106, %r159, %r12;
	mul.wide.s32 	%rd44, %r106, 4;
	add.s64 	%rd45, %rd3, %rd44;
	ld.global.f32 	%f107, [%rd45];
	add.f32 	%f108, %f106, %f107;
	st.global.f32 	[%rd45], %f108;
	ld.global.f32 	%f109, [%rd43+4];
	ld.global.f32 	%f110, [%rd45+4];
	add.f32 	%f111, %f109, %f110;
	st.global.f32 	[%rd45+4], %f111;
	ld.global.f32 	%f112, [%rd43+8];
	ld.global.f32 	%f113, [%rd45+8];
	add.f32 	%f114, %f112, %f113;
	st.global.f32 	[%rd45+8], %f114;
	ld.global.f32 	%f115, [%rd43+12];
	ld.global.f32 	%f116, [%rd45+12];
	add.f32 	%f117, %f115, %f116;
	st.global.f32 	[%rd45+12], %f117;
	add.s32 	%r159, %r159, 4;
$L__BB3_12:
	setp.eq.s32 	%p10, %r9, 0;
	@%p10 bra 	$L__BB3_16;
	setp.eq.s32 	%p11, %r9, 1;
	add.s32 	%r107, %r159, %r11;
	mul.wide.s32 	%rd46, %r107, 4;
	add.s64 	%rd5, %rd2, %rd46;
	ld.global.f32 	%f118, [%rd5];
	add.s32 	%r108, %r159, %r12;
	mul.wide.s32 	%rd47, %r108, 4;
	add.s64 	%rd6, %rd3, %rd47;
	ld.global.f32 	%f119, [%rd6];
	add.f32 	%f120, %f118, %f119;
	st.global.f32 	[%rd6], %f120;
	@%p11 bra 	$L__BB3_16;
	setp.eq.s32 	%p12, %r9, 2;
	ld.global.f32 	%f121, [%rd5+4];
	ld.global.f32 	%f122, [%rd6+4];
	add.f32 	%f123, %f121, %f122;
	st.global.f32 	[%rd6+4], %f123;
	@%p12 bra 	$L__BB3_16;
	ld.global.f32 	%f124, [%rd5+8];
	ld.global.f32 	%f125, [%rd6+8];
	add.f32 	%f126, %f124, %f125;
	st.global.f32 	[%rd6+8], %f126;
$L__BB3_16:
	add.s32 	%r156, %r156, %r2;
	setp.lt.s32 	%p13, %r156, %r88;
	@%p13 bra 	$L__BB3_3;
$L__BB3_17:
	setp.ge.s32 	%p14, %r167, %r90;
	setp.lt.s32 	%p15, %r89, 1;
	or.pred  	%p16, %p14, %p15;
	@%p16 bra 	$L__BB3_31;
	and.b32  	%r21, %r89, 7;
	add.s32 	%r22, %r21, -1;
	and.b32  	%r23, %r89, 3;
	and.b32  	%r24, %r89, 2147483640;
	and.b32  	%r25, %r89, 1;
	mov.u32 	%r161, %r167;
$L__BB3_19:
	setp.lt.u32 	%p17, %r89, 8;
	mul.lo.s32 	%r27, %r161, %r89;
	mul.wide.s32 	%rd48, %r161, 4;
	add.s64 	%rd7, %rd1, %rd48;
	mov.b32 	%r164, 0;
	@%p17 bra 	$L__BB3_22;
	mov.b32 	%r162, 0;
$L__BB3_21:
	.pragma "nounroll";
	add.s32 	%r111, %r162, %r27;
	mul.wide.s32 	%rd49, %r111, 4;
	add.s64 	%rd50, %rd3, %rd49;
	ld.global.f32 	%f127, [%rd50];
	ld.global.u32 	%r112, [%rd7];
	cvt.rn.f32.s32 	%f128, %r112;
	div.rn.f32 	%f129, %f127, %f128;
	st.global.f32 	[%rd50], %f129;
	ld.global.f32 	%f130, [%rd50+4];
	ld.global.u32 	%r113, [%rd7];
	cvt.rn.f32.s32 	%f131, %r113;
	div.rn.f32 	%f132, %f130, %f131;
	st.global.f32 	[%rd50+4], %f132;
	ld.global.f32 	%f133, [%rd50+8];
	ld.global.u32 	%r114, [%rd7];
	cvt.rn.f32.s32 	%f134, %r114;
	div.rn.f32 	%f135, %f133, %f134;
	st.global.f32 	[%rd50+8], %f135;
	ld.global.f32 	%f136, [%rd50+12];
	ld.global.u32 	%r115, [%rd7];
	cvt.rn.f32.s32 	%f137, %r115;
	div.rn.f32 	%f138, %f136, %f137;
	st.global.f32 	[%rd50+12], %f138;
	ld.global.f32 	%f139, [%rd50+16];
	ld.global.u32 	%r116, [%rd7];
	cvt.rn.f32.s32 	%f140, %r116;
	div.rn.f32 	%f141, %f139, %f140;
	st.global.f32 	[%rd50+16], %f141;
	ld.global.f32 	%f142, [%rd50+20];
	ld.global.u32 	%r117, [%rd7];
	cvt.rn.f32.s32 	%f143, %r117;
	div.rn.f32 	%f144, %f142, %f143;
	st.global.f32 	[%rd50+20], %f144;
	ld.global.f32 	%f145, [%rd50+24];
	ld.global.u32 	%r118, [%rd7];
	cvt.rn.f32.s32 	%f146, %r118;
	div.rn.f32 	%f147, %f145, %f146;
	st.global.f32 	[%rd50+24], %f147;
	ld.global.f32 	%f148, [%rd50+28];
	ld.global.u32 	%r119, [%rd7];
	cvt.rn.f32.s32 	%f149, %r119;
	div.rn.f32 	%f150, %f148, %f149;
	st.global.f32 	[%rd50+28], %f150;
	add.s32 	%r162, %r162, 8;
	setp.eq.s32 	%p18, %r162, %r24;
	mov.u32 	%r164, %r24;
	@%p18 bra 	$L__BB3_22;
	bra.uni 	$L__BB3_21;
$L__BB3_22:
	setp.eq.s32 	%p19, %r21, 0;
	@%p19 bra 	$L__BB3_30;
	setp.lt.u32 	%p20, %r22, 3;
	@%p20 bra 	$L__BB3_25;
	add.s32 	%r120, %r164, %r27;
	mul.wide.s32 	%rd51, %r120, 4;
	add.s64 	%rd52, %rd3, %rd51;
	ld.global.f32 	%f151, [%rd52];
	ld.global.u32 	%r121, [%rd7];
	cvt.rn.f32.s32 	%f152, %r121;
	div.rn.f32 	%f153, %f151, %f152;
	st.global.f32 	[%rd52], %f153;
	ld.global.f32 	%f154, [%rd52+4];
	ld.global.u32 	%r122, [%rd7];
	cvt.rn.f32.s32 	%f155, %r122;
	div.rn.f32 	%f156, %f154, %f155;
	st.global.f32 	[%rd52+4], %f156;
	ld.global.f32 	%f157, [%rd52+8];
	ld.global.u32 	%r123, [%rd7];
	cvt.rn.f32.s32 	%f158, %r123;
	div.rn.f32 	%f159, %f157, %f158;
	st.global.f32 	[%rd52+8], %f159;
	ld.global.f32 	%f160, [%rd52+12];
	ld.global.u32 	%r124, [%rd7];
	cvt.rn.f32.s32 	%f161, %r124;
	div.rn.f32 	%f162, %f160, %f161;
	st.global.f32 	[%rd52+12], %f162;
	add.s32 	%r164, %r164, 4;
$L__BB3_25:
	setp.eq.s32 	%p21, %r23, 0;
	@%p21 bra 	$L__BB3_30;
	setp.eq.s32 	%p22, %r23, 1;
	@%p22 bra 	$L__BB3_28;
	add.s32 	%r125, %r164, %r27;
	mul.wide.s32 	%rd53, %r125, 4;
	add.s64 	%rd54, %rd3, %rd53;
	ld.global.f32 	%f163, [%rd54];
	ld.global.u32 	%r126, [%rd7];
	cvt.rn.f32.s32 	%f164, %r126;
	div.rn.f32 	%f165, %f163, %f164;
	st.global.f32 	[%rd54], %f165;
	ld.global.f32 	%f166, [%rd54+4];
	ld.global.u32 	%r127, [%rd7];
	cvt.rn.f32.s32 	%f167, %r127;
	div.rn.f32 	%f168, %f166, %f167;
	st.global.f32 	[%rd54+4], %f168;
	add.s32 	%r164, %r164, 2;
$L__BB3_28:
	setp.eq.s32 	%p23, %r25, 0;
	@%p23 bra 	$L__BB3_30;
	add.s32 	%r128, %r164, %r27;
	mul.wide.s32 	%rd55, %r128, 4;
	add.s64 	%rd56, %rd3, %rd55;
	ld.global.f32 	%f169, [%rd56];
	ld.global.u32 	%r129, [%rd7];
	cvt.rn.f32.s32 	%f170, %r129;
	div.rn.f32 	%f171, %f169, %f170;
	st.global.f32 	[%rd56], %f171;
$L__BB3_30:
	add.s32 	%r161, %r161, %r2;
	setp.lt.s32 	%p24, %r161, %r90;
	@%p24 bra 	$L__BB3_19;
$L__BB3_31:
	setp.ge.s32 	%p25, %r167, %r88;
	@%p25 bra 	$L__BB3_84;
	mul.wide.s32 	%rd8, %r89, 4;
	add.s32 	%r38, %r89, -1;
	and.b32  	%r39, %r89, 15;
	add.s32 	%r40, %r39, -1;
	and.b32  	%r41, %r89, 7;
	add.s32 	%r42, %r41, -1;
	add.s32 	%r130, %r90, -1;
	and.b32  	%r43, %r89, 2147483632;
	and.b32  	%r44, %r89, 3;
	and.b32  	%r45, %r130, 3;
	and.b32  	%r46, %r130, -4;
	neg.s32 	%r47, %r43;
$L__BB3_33:
	setp.lt.s32 	%p26, %r89, 1;
	{ // callseq 0, 0
	.param .b64 param0;
	st.param.b64 	[param0], %rd8;
	.param .b64 retval0;
	call.uni (retval0), 
	malloc, 
	(
	param0
	);
	ld.param.b64 	%rd57, [retval0];
	} // callseq 0
	mov.f32 	%f456, 0f00000000;
	@%p26 bra 	$L__BB3_60;
	setp.lt.u32 	%p27, %r38, 15;
	mul.lo.s32 	%r49, %r167, %r89;
	mov.b32 	%r169, 0;
	@%p27 bra 	$L__BB3_37;
	add.s64 	%rd111, %rd57, 32;
	mov.u32 	%r171, %r49;
	mov.u32 	%r172, %r47;
$L__BB3_36:
	.pragma "nounroll";
	mul.wide.s32 	%rd58, %r171, 4;
	add.s64 	%rd59, %rd2, %rd58;
	ld.global.f32 	%f173, [%rd59];
	st.f32 	[%rd111+-32], %f173;
	ld.global.f32 	%f174, [%rd59+4];
	st.f32 	[%rd111+-28], %f174;
	ld.global.f32 	%f175, [%rd59+8];
	st.f32 	[%rd111+-24], %f175;
	ld.global.f32 	%f176, [%rd59+12];
	st.f32 	[%rd111+-20], %f176;
	ld.global.f32 	%f177, [%rd59+16];
	st.f32 	[%rd111+-16], %f177;
	ld.global.f32 	%f178, [%rd59+20];
	st.f32 	[%rd111+-12], %f178;
	ld.global.f32 	%f179, [%rd59+24];
	st.f32 	[%rd111+-8], %f179;
	ld.global.f32 	%f180, [%rd59+28];
	st.f32 	[%rd111+-4], %f180;
	ld.global.f32 	%f181, [%rd59+32];
	st.f32 	[%rd111], %f181;
	ld.global.f32 	%f182, [%rd59+36];
	st.f32 	[%rd111+4], %f182;
	ld.global.f32 	%f183, [%rd59+40];
	st.f32 	[%rd111+8], %f183;
	ld.global.f32 	%f184, [%rd59+44];
	st.f32 	[%rd111+12], %f184;
	ld.global.f32 	%f185, [%rd59+48];
	st.f32 	[%rd111+16], %f185;
	ld.global.f32 	%f186, [%rd59+52];
	st.f32 	[%rd111+20], %f186;
	ld.global.f32 	%f187, [%rd59+56];
	st.f32 	[%rd111+24], %f187;
	ld.global.f32 	%f188, [%rd59+60];
	st.f32 	[%rd111+28], %f188;
	add.s32 	%r172, %r172, 16;
	add.s32 	%r171, %r171, 16;
	add.s64 	%rd111, %rd111, 64;
	setp.eq.s32 	%p28, %r172, 0;
	mov.u32 	%r169, %r43;
	@%p28 bra 	$L__BB3_37;
	bra.uni 	$L__BB3_36;
$L__BB3_37:
	setp.eq.s32 	%p29, %r39, 0;
	@%p29 bra 	$L__BB3_47;
	setp.lt.u32 	%p30, %r40, 7;
	@%p30 bra 	$L__BB3_40;
	add.s32 	%r132, %r169, %r49;
	mul.wide.s32 	%rd60, %r132, 4;
	add.s64 	%rd61, %rd2, %rd60;
	ld.global.f32 	%f189, [%rd61];
	mul.wide.u32 	%rd62, %r169, 4;
	add.s64 	%rd63, %rd57, %rd62;
	st.f32 	[%rd63], %f189;
	ld.global.f32 	%f190, [%rd61+4];
	st.f32 	[%rd63+4], %f190;
	ld.global.f32 	%f191, [%rd61+8];
	st.f32 	[%rd63+8], %f191;
	ld.global.f32 	%f192, [%rd61+12];
	st.f32 	[%rd63+12], %f192;
	ld.global.f32 	%f193, [%rd61+16];
	st.f32 	[%rd63+16], %f193;
	ld.global.f32 	%f194, [%rd61+20];
	st.f32 	[%rd63+20], %f194;
	ld.global.f32 	%f195, [%rd61+24];
	st.f32 	[%rd63+24], %f195;
	ld.global.f32 	%f196, [%rd61+28];
	st.f32 	[%rd63+28], %f196;
	add.s32 	%r169, %r169, 8;
$L__BB3_40:
	setp.eq.s32 	%p31, %r41, 0;
	@%p31 bra 	$L__BB3_47;
	setp.lt.u32 	%p32, %r42, 3;
	@%p32 bra 	$L__BB3_43;
	add.s32 	%r133, %r169, %r49;
	mul.wide.s32 	%rd64, %r133, 4;
	add.s64 	%rd65, %rd2, %rd64;
	ld.global.f32 	%f197, [%rd65];
	mul.wide.u32 	%rd66, %r169, 4;
	add.s64 	%rd67, %rd57, %rd66;
	st.f32 	[%rd67], %f197;
	ld.global.f32 	%f198, [%rd65+4];
	st.f32 	[%rd67+4], %f198;
	ld.global.f32 	%f199, [%rd65+8];
	st.f32 	[%rd67+8], %f199;
	ld.global.f32 	%f200, [%rd65+12];
	st.f32 	[%rd67+12], %f200;
	add.s32 	%r169, %r169, 4;
$L__BB3_43:
	setp.eq.s32 	%p33, %r44, 0;
	@%p33 bra 	$L__BB3_47;
	setp.eq.s32 	%p34, %r44, 1;
	add.s32 	%r134, %r169, %r49;
	mul.wide.s32 	%rd68, %r134, 4;
	add.s64 	%rd11, %rd2, %rd68;
	ld.global.f32 	%f201, [%rd11];
	mul.wide.u32 	%rd69, %r169, 4;
	add.s64 	%rd12, %rd57, %rd69;
	st.f32 	[%rd12], %f201;
	@%p34 bra 	$L__BB3_47;
	setp.eq.s32 	%p35, %r44, 2;
	ld.global.f32 	%f202, [%rd11+4];
	st.f32 	[%rd12+4], %f202;
	@%p35 bra 	$L__BB3_47;
	ld.global.f32 	%f203, [%rd11+8];
	st.f32 	[%rd12+8], %f203;
$L__BB3_47:
	mov.f32 	%f456, 0f00000000;
	mov.b32 	%r174, 0;
	@%p27 bra 	$L__BB3_50;
	mov.f32 	%f456, 0f00000000;
	mov.b32 	%r182, 0;
$L__BB3_49:
	.pragma "nounroll";
	mul.wide.u32 	%rd70, %r182, 4;
	add.s64 	%rd71, %rd57, %rd70;
	ld.f32 	%f207, [%rd71];
	add.s64 	%rd72, %rd3, %rd70;
	ld.global.f32 	%f208, [%rd72];
	sub.f32 	%f209, %f207, %f208;
	fma.rn.f32 	%f210, %f209, %f209, %f456;
	ld.f32 	%f211, [%rd71+4];
	ld.global.f32 	%f212, [%rd72+4];
	sub.f32 	%f213, %f211, %f212;
	fma.rn.f32 	%f214, %f213, %f213, %f210;
	ld.f32 	%f215, [%rd71+8];
	ld.global.f32 	%f216, [%rd72+8];
	sub.f32 	%f217, %f215, %f216;
	fma.rn.f32 	%f218, %f217, %f217, %f214;
	ld.f32 	%f219, [%rd71+12];
	ld.global.f32 	%f220, [%rd72+12];
	sub.f32 	%f221, %f219, %f220;
	fma.rn.f32 	%f222, %f221, %f221, %f218;
	ld.f32 	%f223, [%rd71+16];
	ld.global.f32 	%f224, [%rd72+16];
	sub.f32 	%f225, %f223, %f224;
	fma.rn.f32 	%f226, %f225, %f225, %f222;
	ld.f32 	%f227, [%rd71+20];
	ld.global.f32 	%f228, [%rd72+20];
	sub.f32 	%f229, %f227, %f228;
	fma.rn.f32 	%f230, %f229, %f229, %f226;
	ld.f32 	%f231, [%rd71+24];
	ld.global.f32 	%f232, [%rd72+24];
	sub.f32 	%f233, %f231, %f232;
	fma.rn.f32 	%f234, %f233, %f233, %f230;
	ld.f32 	%f235, [%rd71+28];
	ld.global.f32 	%f236, [%rd72+28];
	sub.f32 	%f237, %f235, %f236;
	fma.rn.f32 	%f238, %f237, %f237, %f234;
	ld.f32 	%f239, [%rd71+32];
	ld.global.f32 	%f240, [%rd72+32];
	sub.f32 	%f241, %f239, %f240;
	fma.rn.f32 	%f242, %f241, %f241, %f238;
	ld.f32 	%f243, [%rd71+36];
	ld.global.f32 	%f244, [%rd72+36];
	sub.f32 	%f245, %f243, %f244;
	fma.rn.f32 	%f246, %f245, %f245, %f242;
	ld.f32 	%f247, [%rd71+40];
	ld.global.f32 	%f248, [%rd72+40];
	sub.f32 	%f249, %f247, %f248;
	fma.rn.f32 	%f250, %f249, %f249, %f246;
	ld.f32 	%f251, [%rd71+44];
	ld.global.f32 	%f252, [%rd72+44];
	sub.f32 	%f253, %f251, %f252;
	fma.rn.f32 	%f254, %f253, %f253, %f250;
	ld.f32 	%f255, [%rd71+48];
	ld.global.f32 	%f256, [%rd72+48];
	sub.f32 	%f257, %f255, %f256;
	fma.rn.f32 	%f258, %f257, %f257, %f254;
	ld.f32 	%f259, [%rd71+52];
	ld.global.f32 	%f260, [%rd72+52];
	sub.f32 	%f261, %f259, %f260;
	fma.rn.f32 	%f262, %f261, %f261, %f258;
	ld.f32 	%f263, [%rd71+56];
	ld.global.f32 	%f264, [%rd72+56];
	sub.f32 	%f265, %f263, %f264;
	fma.rn.f32 	%f266, %f265, %f265, %f262;
	ld.f32 	%f267, [%rd71+60];
	ld.global.f32 	%f268, [%rd72+60];
	sub.f32 	%f269, %f267, %f268;
	fma.rn.f32 	%f456, %f269, %f269, %f266;
	add.s32 	%r182, %r182, 16;
	setp.eq.s32 	%p37, %r182, %r43;
	mov.u32 	%r174, %r43;
	@%p37 bra 	$L__BB3_50;
	bra.uni 	$L__BB3_49;
$L__BB3_50:
	@%p29 bra 	$L__BB3_60;
	setp.lt.u32 	%p39, %r40, 7;
	@%p39 bra 	$L__BB3_53;
	mul.wide.u32 	%rd73, %r174, 4;
	add.s64 	%rd74, %rd57, %rd73;
	ld.f32 	%f271, [%rd74];
	add.s64 	%rd75, %rd3, %rd73;
	ld.global.f32 	%f272, [%rd75];
	sub.f32 	%f273, %f271, %f272;
	fma.rn.f32 	%f274, %f273, %f273, %f456;
	ld.f32 	%f275, [%rd74+4];
	ld.global.f32 	%f276, [%rd75+4];
	sub.f32 	%f277, %f275, %f276;
	fma.rn.f32 	%f278, %f277, %f277, %f274;
	ld.f32 	%f279, [%rd74+8];
	ld.global.f32 	%f280, [%rd75+8];
	sub.f32 	%f281, %f279, %f280;
	fma.rn.f32 	%f282, %f281, %f281, %f278;
	ld.f32 	%f283, [%rd74+12];
	ld.global.f32 	%f284, [%rd75+12];
	sub.f32 	%f285, %f283, %f284;
	fma.rn.f32 	%f286, %f285, %f285, %f282;
	ld.f32 	%f287, [%rd74+16];
	ld.global.f32 	%f288, [%rd75+16];
	sub.f32 	%f289, %f287, %f288;
	fma.rn.f32 	%f290, %f289, %f289, %f286;
	ld.f32 	%f291, [%rd74+20];
	ld.global.f32 	%f292, [%rd75+20];
	sub.f32 	%f293, %f291, %f292;
	fma.rn.f32 	%f294, %f293, %f293, %f290;
	ld.f32 	%f295, [%rd74+24];
	ld.global.f32 	%f296, [%rd75+24];
	sub.f32 	%f297, %f295, %f296;
	fma.rn.f32 	%f298, %f297, %f297, %f294;
	ld.f32 	%f299, [%rd74+28];
	ld.global.f32 	%f300, [%rd75+28];
	sub.f32 	%f301, %f299, %f300;
	fma.rn.f32 	%f456, %f301, %f301, %f298;
	add.s32 	%r174, %r174, 8;
$L__BB3_53:
	setp.eq.s32 	%p40, %r41, 0;
	@%p40 bra 	$L__BB3_60;
	setp.lt.u32 	%p41, %r42, 3;
	@%p41 bra 	$L__BB3_56;
	mul.wide.u32 	%rd76, %r174, 4;
	add.s64 	%rd77, %rd57, %rd76;
	ld.f32 	%f303, [%rd77];
	add.s64 	%rd78, %rd3, %rd76;
	ld.global.f32 	%f304, [%rd78];
	sub.f32 	%f305, %f303, %f304;
	fma.rn.f32 	%f306, %f305, %f305, %f456;
	ld.f32 	%f307, [%rd77+4];
	ld.global.f32 	%f308, [%rd78+4];
	sub.f32 	%f309, %f307, %f308;
	fma.rn.f32 	%f310, %f309, %f309, %f306;
	ld.f32 	%f311, [%rd77+8];
	ld.global.f32 	%f312, [%rd78+8];
	sub.f32 	%f313, %f311, %f312;
	fma.rn.f32 	%f314, %f313, %f313, %f310;
	ld.f32 	%f315, [%rd77+12];
	ld.global.f32 	%f316, [%rd78+12];
	sub.f32 	%f317, %f315, %f316;
	fma.rn.f32 	%f456, %f317, %f317, %f314;
	add.s32 	%r174, %r174, 4;
$L__BB3_56:
	setp.eq.s32 	%p42, %r44, 0;
	@%p42 bra 	$L__BB3_60;
	setp.eq.s32 	%p43, %r44, 1;
	mul.wide.u32 	%rd79, %r174, 4;
	add.s64 	%rd15, %rd57, %rd79;
	ld.f32 	%f318, [%rd15];
	add.s64 	%rd16, %rd3, %rd79;
	ld.global.f32 	%f319, [%rd16];
	sub.f32 	%f320, %f318, %f319;
	fma.rn.f32 	%f456, %f320, %f320, %f456;
	@%p43 bra 	$L__BB3_60;
	setp.eq.s32 	%p44, %r44, 2;
	ld.f32 	%f321, [%rd15+4];
	ld.global.f32 	%f322, [%rd16+4];
	sub.f32 	%f323, %f321, %f322;
	fma.rn.f32 	%f456, %f323, %f323, %f456;
	@%p44 bra 	$L__BB3_60;
	ld.f32 	%f324, [%rd15+8];
	ld.global.f32 	%f325, [%rd16+8];
	sub.f32 	%f326, %f324, %f325;
	fma.rn.f32 	%f456, %f326, %f326, %f456;
$L__BB3_60:
	setp.lt.s32 	%p45, %r90, 2;
	mov.b32 	%r188, 0;
	@%p45 bra 	$L__BB3_81;
	@%p26 bra 	$L__BB3_77;
	mov.b32 	%r188, 0;
	mov.b32 	%r176, 1;
$L__BB3_63:
	setp.lt.u32 	%p52, %r38, 15;
	mul.lo.s32 	%r66, %r176, %r89;
	mov.f32 	%f465, 0f00000000;
	mov.b32 	%r180, 0;
	@%p52 bra 	$L__BB3_66;
	mov.f32 	%f465, 0f00000000;
	mov.b32 	%r178, 0;
$L__BB3_65:
	.pragma "nounroll";
	mul.wide.u32 	%rd80, %r178, 4;
	add.s64 	%rd81, %rd57, %rd80;
	ld.f32 	%f330, [%rd81];
	add.s32 	%r150, %r178, %r66;
	mul.wide.u32 	%rd82, %r150, 4;
	add.s64 	%rd83, %rd3, %rd82;
	ld.global.f32 	%f331, [%rd83];
	sub.f32 	%f332, %f330, %f331;
	fma.rn.f32 	%f333, %f332, %f332, %f465;
	ld.f32 	%f334, [%rd81+4];
	ld.global.f32 	%f335, [%rd83+4];
	sub.f32 	%f336, %f334, %f335;
	fma.rn.f32 	%f337, %f336, %f336, %f333;
	ld.f32 	%f338, [%rd81+8];
	ld.global.f32 	%f339, [%rd83+8];
	sub.f32 	%f340, %f338, %f339;
	fma.rn.f32 	%f341, %f340, %f340, %f337;
	ld.f32 	%f342, [%rd81+12];
	ld.global.f32 	%f343, [%rd83+12];
	sub.f32 	%f344, %f342, %f343;
	fma.rn.f32 	%f345, %f344, %f344, %f341;
	ld.f32 	%f346, [%rd81+16];
	ld.global.f32 	%f347, [%rd83+16];
	sub.f32 	%f348, %f346, %f347;
	fma.rn.f32 	%f349, %f348, %f348, %f345;
	ld.f32 	%f350, [%rd81+20];
	ld.global.f32 	%f351, [%rd83+20];
	sub.f32 	%f352, %f350, %f351;
	fma.rn.f32 	%f353, %f352, %f352, %f349;
	ld.f32 	%f354, [%rd81+24];
	ld.global.f32 	%f355, [%rd83+24];
	sub.f32 	%f356, %f354, %f355;
	fma.rn.f32 	%f357, %f356, %f356, %f353;
	ld.f32 	%f358, [%rd81+28];
	ld.global.f32 	%f359, [%rd83+28];
	sub.f32 	%f360, %f358, %f359;
	fma.rn.f32 	%f361, %f360, %f360, %f357;
	ld.f32 	%f362, [%rd81+32];
	ld.global.f32 	%f363, [%rd83+32];
	sub.f32 	%f364, %f362, %f363;
	fma.rn.f32 	%f365, %f364, %f364, %f361;
	ld.f32 	%f366, [%rd81+36];
	ld.global.f32 	%f367, [%rd83+36];
	sub.f32 	%f368, %f366, %f367;
	fma.rn.f32 	%f369, %f368, %f368, %f365;
	ld.f32 	%f370, [%rd81+40];
	ld.global.f32 	%f371, [%rd83+40];
	sub.f32 	%f372, %f370, %f371;
	fma.rn.f32 	%f373, %f372, %f372, %f369;
	ld.f32 	%f374, [%rd81+44];
	ld.global.f32 	%f375, [%rd83+44];
	sub.f32 	%f376, %f374, %f375;
	fma.rn.f32 	%f377, %f376, %f376, %f373;
	ld.f32 	%f378, [%rd81+48];
	ld.global.f32 	%f379, [%rd83+48];
	sub.f32 	%f380, %f378, %f379;
	fma.rn.f32 	%f381, %f380, %f380, %f377;
	ld.f32 	%f382, [%rd81+52];
	ld.global.f32 	%f383, [%rd83+52];
	sub.f32 	%f384, %f382, %f383;
	fma.rn.f32 	%f385, %f384, %f384, %f381;
	ld.f32 	%f386, [%rd81+56];
	ld.global.f32 	%f387, [%rd83+56];
	sub.f32 	%f388, %f386, %f387;
	fma.rn.f32 	%f389, %f388, %f388, %f385;
	ld.f32 	%f390, [%rd81+60];
	ld.global.f32 	%f391, [%rd83+60];
	sub.f32 	%f392, %f390, %f391;
	fma.rn.f32 	%f465, %f392, %f392, %f389;
	add.s32 	%r178, %r178, 16;
	setp.ne.s32 	%p53, %r178, %r43;
	mov.u32 	%r180, %r43;
	@%p53 bra 	$L__BB3_65;
$L__BB3_66:
	setp.eq.s32 	%p54, %r39, 0;
	@%p54 bra 	$L__BB3_76;
	setp.lt.u32 	%p55, %r40, 7;
	@%p55 bra 	$L__BB3_69;
	cvt.u64.u32 	%rd84, %r180;
	mul.wide.u32 	%rd85, %r180, 4;
	add.s64 	%rd86, %rd57, %rd85;
	ld.f32 	%f394, [%rd86];
	add.s32 	%r151, %r180, %r66;
	mul.wide.u32 	%rd87, %r151, 4;
	add.s64 	%rd88, %rd3, %rd87;
	ld.global.f32 	%f395, [%rd88];
	sub.f32 	%f396, %f394, %f395;
	fma.rn.f32 	%f397, %f396, %f396, %f465;
	ld.f32 	%f398, [%rd86+4];
	cvt.u64.u32 	%rd89, %r66;
	add.s64 	%rd90, %rd84, %rd89;
	shl.b64 	%rd91, %rd90, 2;
	add.s64 	%rd92, %rd3, %rd91;
	ld.global.f32 	%f399, [%rd92+4];
	sub.f32 	%f400, %f398, %f399;
	fma.rn.f32 	%f401, %f400, %f400, %f397;
	ld.f32 	%f402, [%rd86+8];
	ld.global.f32 	%f403, [%rd92+8];
	sub.f32 	%f404, %f402, %f403;
	fma.rn.f32 	%f405, %f404, %f404, %f401;
	ld.f32 	%f406, [%rd86+12];
	ld.global.f32 	%f407, [%rd92+12];
	sub.f32 	%f408, %f406, %f407;
	fma.rn.f32 	%f409, %f408, %f408, %f405;
	ld.f32 	%f410, [%rd86+16];
	ld.global.f32 	%f411, [%rd92+16];
	sub.f32 	%f412, %f410, %f411;
	fma.rn.f32 	%f413, %f412, %f412, %f409;
	ld.f32 	%f414, [%rd86+20];
	ld.global.f32 	%f415, [%rd92+20];
	sub.f32 	%f416, %f414, %f415;
	fma.rn.f32 	%f417, %f416, %f416, %f413;
	ld.f32 	%f418, [%rd86+24];
	ld.global.f32 	%f419, [%rd92+24];
	sub.f32 	%f420, %f418, %f419;
	fma.rn.f32 	%f421, %f420, %f420, %f417;
	ld.f32 	%f422, [%rd86+28];
	ld.global.f32 	%f423, [%rd92+28];
	sub.f32 	%f424, %f422, %f423;
	fma.rn.f32 	%f465, %f424, %f424, %f421;
	add.s32 	%r180, %r180, 8;
$L__BB3_69:
	setp.eq.s32 	%p56, %r41, 0;
	@%p56 bra 	$L__BB3_76;
	setp.lt.u32 	%p57, %r42, 3;
	@%p57 bra 	$L__BB3_72;
	cvt.u64.u32 	%rd93, %r180;
	mul.wide.u32 	%rd94, %r180, 4;
	add.s64 	%rd95, %rd57, %rd94;
	ld.f32 	%f426, [%rd95];
	add.s32 	%r152, %r180, %r66;
	mul.wide.u32 	%rd96, %r152, 4;
	add.s64 	%rd97, %rd3, %rd96;
	ld.global.f32 	%f427, [%rd97];
	sub.f32 	%f428, %f426, %f427;
	fma.rn.f32 	%f429, %f428, %f428, %f465;
	ld.f32 	%f430, [%rd95+4];
	cvt.u64.u32 	%rd98, %r66;
	add.s64 	%rd99, %rd93, %rd98;
	shl.b64 	%rd100, %rd99, 2;
	add.s64 	%rd101, %rd3, %rd100;
	ld.global.f32 	%f431, [%rd101+4];
	sub.f32 	%f432, %f430, %f431;
	fma.rn.f32 	%f433, %f432, %f432, %f429;
	ld.f32 	%f434, [%rd95+8];
	ld.global.f32 	%f435, [%rd101+8];
	sub.f32 	%f436, %f434, %f435;
	fma.rn.f32 	%f437, %f436, %f436, %f433;
	ld.f32 	%f438, [%rd95+12];
	ld.global.f32 	%f439, [%rd101+12];
	sub.f32 	%f440, %f438, %f439;
	fma.rn.f32 	%f465, %f440, %f440, %f437;
	add.s32 	%r180, %r180, 4;
$L__BB3_72:
	setp.eq.s32 	%p58, %r44, 0;
	@%p58 bra 	$L__BB3_76;
	setp.eq.s32 	%p59, %r44, 1;
	cvt.u64.u32 	%rd17, %r180;
	mul.wide.u32 	%rd102, %r180, 4;
	add.s64 	%rd18, %rd57, %rd102;
	ld.f32 	%f441, [%rd18];
	add.s32 	%r153, %r180, %r66;
	mul.wide.u32 	%rd103, %r153, 4;
	add.s64 	%rd104, %rd3, %rd103;
	ld.global.f32 	%f442, [%rd104];
	sub.f32 	%f443, %f441, %f442;
	fma.rn.f32 	%f465, %f443, %f443, %f465;
	@%p59 bra 	$L__BB3_76;
	setp.eq.s32 	%p60, %r44, 2;
	ld.f32 	%f444, [%rd18+4];
	cvt.u64.u32 	%rd105, %r66;
	add.s64 	%rd106, %rd17, %rd105;
	shl.b64 	%rd107, %rd106, 2;
	add.s64 	%rd19, %rd3, %rd107;
	ld.global.f32 	%f445, [%rd19+4];
	sub.f32 	%f446, %f444, %f445;
	fma.rn.f32 	%f465, %f446, %f446, %f465;
	@%p60 bra 	$L__BB3_76;
	ld.f32 	%f447, [%rd18+8];
	ld.global.f32 	%f448, [%rd19+8];
	sub.f32 	%f449, %f447, %f448;
	fma.rn.f32 	%f465, %f449, %f449, %f465;
$L__BB3_76:
	setp.lt.f32 	%p61, %f465, %f456;
	selp.f32 	%f456, %f465, %f456, %p61;
	selp.b32 	%r188, %r176, %r188, %p61;
	add.s32 	%r176, %r176, 1;
	setp.eq.s32 	%p62, %r176, %r90;
	@%p62 bra 	$L__BB3_81;
	bra.uni 	$L__BB3_63;
$L__BB3_77:
	add.s32 	%r141, %r90, -2;
	setp.lt.u32 	%p47, %r141, 3;
	mov.b32 	%r185, 0;
	mov.b32 	%r186, 1;
	@%p47 bra 	$L__BB3_80;
	mov.b32 	%r185, 0;
	mov.b32 	%r183, 1;
$L__BB3_79:
	setp.gt.f32 	%p48, %f456, 0f00000000;
	selp.f32 	%f456, 0f00000000, %f456, %p48;
	selp.b32 	%r185, %r183, %r185, %p48;
	add.s32 	%r186, %r183, 4;
	add.s32 	%r144, %r183, 3;
	setp.ne.s32 	%p49, %r144, %r46;
	mov.u32 	%r183, %r186;
	@%p49 bra 	$L__BB3_79;
$L__BB3_80:
	setp.eq.s32 	%p50, %r45, 0;
	setp.gt.f32 	%p51, %f456, 0f00000000;
	selp.b32 	%r145, %r186, %r185, %p51;
	selp.b32 	%r188, %r185, %r145, %p50;
$L__BB3_81:
	mul.wide.s32 	%rd108, %r167, 4;
	add.s64 	%rd20, %rd4, %rd108;
	ld.global.u32 	%r154, [%rd20];
	setp.eq.s32 	%p63, %r188, %r154;
	@%p63 bra 	$L__BB3_83;
	ld.param.u64 	%rd110, [_Z6kmeansPfS_PiS0_iiiS0__param_7];
	cvta.to.global.u64 	%rd109, %rd110;
	mov.b32 	%r155, -1;
	st.global.u32 	[%rd109], %r155;
	st.global.u32 	[%rd20], %r188;
$L__BB3_83:
	add.s32 	%r167, %r167, %r2;
	setp.lt.s32 	%p64, %r167, %r88;
	@%p64 bra 	$L__BB3_33;
$L__BB3_84:
	ret;
$L__BB3_85:
	mul.wide.s32 	%rd26, %r166, 4;
	add.s64 	%rd27, %rd4, %rd26;
	ld.global.u32 	%r93, [%rd27];
	mul.wide.s32 	%rd28, %r93, 4;
	add.s64 	%rd29, %rd1, %rd28;
	ld.global.u32 	%r94, [%rd29];
	add.s32 	%r95, %r94, 1;
	st.global.u32 	[%rd29], %r95;
	add.s32 	%r166, %r166, %r2;
	setp.lt.s32 	%p3, %r166, %r88;
	@%p3 bra 	$L__BB3_85;
	bra.uni 	$L__BB3_17;

}


// ===== COMPILED SASS (sm_100) =====

	.target	sm_100

	.elftype	@"ET_EXEC"


//--------------------- .note.nv.tkinfo           --------------------------
	.section	.note.nv.tkinfo,"",@"SHT_NOTE"
	.sectionflags	@"SHF_NOTE_NV_TKINFO"
	.tkinfo
        /*0018*/ 	.word	0x00000002
        /*0030*/ 	.string	""
        /*0030*/ 	.string	"ptxas"
        /*0030*/ 	.string	"Cuda compilation tools, release 13.0, V13.0.88"
        /*0030*/ 	.string	"Build cuda_13.0.r13.0/compiler.36424714_0"
        /*0030*/ 	.string	"-arch sm_100 -m 64 "



//--------------------- .note.nv.cuinfo           --------------------------
	.section	.note.nv.cuinfo,"",@"SHT_NOTE"
	.sectionflags	@"SHF_NOTE_NV_CUINFO"
        /*0018*/ 	.short	0x0002
        /*001a*/ 	.short	0x0064
        /*001c*/ 	.short	0x0082
	.zero		2


//--------------------- .nv.info                  --------------------------
	.section	.nv.info,"",@"SHT_CUDA_INFO"
	.align	4


	//----- nvinfo : EIATTR_REGCOUNT
	.align		4
        /*0000*/ 	.byte	0x04, 0x2f
        /*0002*/ 	.short	(.L_1 - .L_0)
	.align		4
.L_0:
        /*0004*/ 	.word	index@(_Z10initializePiii)
        /*0008*/ 	.word	0x0000001a


	//----- nvinfo : EIATTR_FRAME_SIZE
	.align		4
.L_1:
        /*000c*/ 	.byte	0x04, 0x11
        /*000e*/ 	.short	(.L_3 - .L_2)
	.align		4
.L_2:
        /*0010*/ 	.word	index@(_Z10initializePiii)
        /*0014*/ 	.word	0x00000000


	//----- nvinfo : EIATTR_REGCOUNT
	.align		4
.L_3:
        /*0018*/ 	.byte	0x04, 0x2f
        /*001a*/ 	.short	(.L_5 - .L_4)
	.align		4
.L_4:
        /*001c*/ 	.word	index@(_Z17compute_centroidsPfS_PiS0_iiii)
        /*0020*/ 	.word	0x00000020


	//----- nvinfo : EIATTR_FRAME_SIZE
	.align		4
.L_5:
        /*0024*/ 	.byte	0x04, 0x11
        /*0026*/ 	.short	(.L_7 - .L_6)
	.align		4
.L_6:
        /*0028*/ 	.word	index@(_Z17compute_centroidsPfS_PiS0_iiii)
        /*002c*/ 	.word	0x00000000


	//----- nvinfo : EIATTR_REGCOUNT
	.align		4
.L_7:
        /*0030*/ 	.byte	0x04, 0x2f
        /*0032*/ 	.short	(.L_9 - .L_8)
	.align		4
.L_8:
        /*0034*/ 	.word	index@(_Z14assign_clusterPfS_PiS0_iiiS0_)
        /*0038*/ 	.word	0x00000030


	//----- nvinfo : EIATTR_FRAME_SIZE
	.align		4
.L_9:
        /*003c*/ 	.byte	0x04, 0x11
        /*003e*/ 	.short	(.L_11 - .L_10)
	.align		4
.L_10:
        /*0040*/ 	.word	index@($__internal_1_$__cuda_sm3x_div_rn_noftz_f32_slowpath)
        /*0044*/ 	.word	0x00000000


	//----- nvinfo : EIATTR_FRAME_SIZE
	.align		4
.L_11:
        /*0048*/ 	.byte	0x04, 0x11
        /*004a*/ 	.short	(.L_13 - .L_12)
	.align		4
.L_12:
        /*004c*/ 	.word	index@(_Z14assign_clusterPfS_PiS0_iiiS0_)
        /*0050*/ 	.word	0x00000000


	//----- nvinfo : EIATTR_REGCOUNT
	.align		4
.L_13:
        /*0054*/ 	.byte	0x04, 0x2f
        /*0056*/ 	.short	(.L_15 - .L_14)
	.align		4
.L_14:
        /*0058*/ 	.word	index@(_Z6kmeansPfS_PiS0_iiiS0_)
        /*005c*/ 	.word	0x00000020


	//----- nvinfo : EIATTR_FRAME_SIZE
	.align		4
.L_15:
        /*0060*/ 	.byte	0x04, 0x11
        /*0062*/ 	.short	(.L_17 - .L_16)
	.align		4
.L_16:
        /*0064*/ 	.word	index@($__internal_0_$__cuda_sm3x_div_rn_noftz_f32_slowpath)
        /*0068*/ 	.word	0x00000000


	//----- nvinfo : EIATTR_FRAME_SIZE
	.align		4
.L_17:
        /*006c*/ 	.byte	0x04, 0x11
        /*006e*/ 	.short	(.L_19 - .L_18)
	.align		4
.L_18:
        /*0070*/ 	.word	index@(_Z6kmeansPfS_PiS0_iiiS0_)
        /*0074*/ 	.word	0x00000000


	//----- nvinfo : EIATTR_MIN_STACK_SIZE
	.align		4
.L_19:
        /*0078*/ 	.byte	0x04, 0x12
        /*007a*/ 	.short	(.L_21 - .L_20)
	.align		4
.L_20:
        /*007c*/ 	.word	index@(_Z6kmeansPfS_PiS0_iiiS0_)
        /*0080*/ 	.word	0x00000000


	//----- nvinfo : EIATTR_MIN_STACK_SIZE
	.align		4
.L_21:
        /*0084*/ 	.byte	0x04, 0x12
        /*0086*/ 	.short	(.L_23 - .L_22)
	.align		4
.L_22:
        /*0088*/ 	.word	index@(_Z14assign_clusterPfS_PiS0_iiiS0_)
        /*008c*/ 	.word	0x00000000


	//----- nvinfo : EIATTR_MIN_STACK_SIZE
	.align		4
.L_23:
        /*0090*/ 	.byte	0x04, 0x12
        /*0092*/ 	.short	(.L_25 - .L_24)
	.align		4
.L_24:
        /*0094*/ 	.word	index@(_Z17compute_centroidsPfS_PiS0_iiii)
        /*0098*/ 	.word	0x00000000


	//----- nvinfo : EIATTR_MIN_STACK_SIZE
	.align		4
.L_25:
        /*009c*/ 	.byte	0x04, 0x12
        /*009e*/ 	.short	(.L_27 - .L_26)
	.align		4
.L_26:
        /*00a0*/ 	.word	index@(_Z10initializePiii)
        /*00a4*/ 	.word	0x00000000
.L_27:


//--------------------- .nv.compat                --------------------------
	.section	.nv.compat,"",@"SHT_CUDA_COMPAT_INFO"
	.align	4
        /*0000*/ 	.byte	0x02, 0x09, 0x00, 0x00, 0x02, 0x02, 0x01, 0x00, 0x02, 0x05, 0x05, 0x00, 0x03, 0x07, 0x01, 0x01
        /*0010*/ 	.byte	0x02, 0x03, 0x00, 0x00, 0x02, 0x06, 0x01, 0x00, 0x04, 0x0b, 0x08, 0x00, 0x01, 0x00, 0x00, 0x00
        /*0020*/ 	.byte	0x00, 0x00, 0x00, 0x00


//--------------------- .nv.info._Z6kmeansPfS_PiS0_iiiS0_ --------------------------
	.section	.nv.info._Z6kmeansPfS_PiS0_iiiS0_,"",@"SHT_CUDA_INFO"
	.sectionflags	@""
	.align	4


	//----- nvinfo : EIATTR_CUDA_API_VERSION
	.align		4
        /*0000*/ 	.byte	0x04, 0x37
        /*0002*/ 	.short	(.L_29 - .L_28)
.L_28:
        /*0004*/ 	.word	0x00000082


	//----- nvinfo : EIATTR_KPARAM_INFO
	.align		4
.L_29:
        /*0008*/ 	.byte	0x04, 0x17
        /*000a*/ 	.short	(.L_31 - .L_30)
.L_30:
        /*000c*/ 	.word	0x00000000
        /*0010*/ 	.short	0x0007
        /*0012*/ 	.short	0x0030
        /*0014*/ 	.byte	0x00, 0xf5, 0x21, 0x00


	//----- nvinfo : EIATTR_KPARAM_INFO
	.align		4
.L_31:
        /*0018*/ 	.byte	0x04, 0x17
        /*001a*/ 	.short	(.L_33 - .L_32)
.L_32:
        /*001c*/ 	.word	0x00000000
        /*0020*/ 	.short	0x0006
        /*0022*/ 	.short	0x0028
        /*0024*/ 	.byte	0x00, 0xf0, 0x11, 0x00


	//----- nvinfo : EIATTR_KPARAM_INFO
	.align		4
.L_33:
        /*0028*/ 	.byte	0x04, 0x17
        /*002a*/ 	.short	(.L_35 - .L_34)
.L_34:
        /*002c*/ 	.word	0x00000000
        /*0030*/ 	.short	0x0005
        /*0032*/ 	.short	0x0024
        /*0034*/ 	.byte	0x00, 0xf0, 0x11, 0x00


	//----- nvinfo : EIATTR_KPARAM_INFO
	.align		4
.L_35:
        /*0038*/ 	.byte	0x04, 0x17
        /*003a*/ 	.short	(.L_37 - .L_36)
.L_36:
        /*003c*/ 	.word	0x00000000
        /*0040*/ 	.short	0x0004
        /*0042*/ 	.short	0x0020
        /*0044*/ 	.byte	0x00, 0xf0, 0x11, 0x00


	//----- nvinfo : EIATTR_KPARAM_INFO
	.align		4
.L_37:
        /*0048*/ 	.byte	0x04, 0x17
        /*004a*/ 	.short	(.L_39 - .L_38)
.L_38:
        /*004c*/ 	.word	0x00000000
        /*0050*/ 	.short	0x0003
        /*0052*/ 	.short	0x0018
        /*0054*/ 	.byte	0x00, 0xf5, 0x21, 0x00


	//----- nvinfo : EIATTR_KPARAM_INFO
	.align		4
.L_39:
        /*0058*/ 	.byte	0x04, 0x17
        /*005a*/ 	.short	(.L_41 - .L_40)
.L_40:
        /*005c*/ 	.word	0x00000000
        /*0060*/ 	.short	0x0002
        /*0062*/ 	.short	0x0010
        /*0064*/ 	.byte	0x00, 0xf5, 0x21, 0x00


	//----- nvinfo : EIATTR_KPARAM_INFO
	.align		4
.L_41:
        /*0068*/ 	.byte	0x04, 0x17
        /*006a*/ 	.short	(.L_43 - .L_42)
.L_42:
        /*006c*/ 	.word	0x00000000
        /*0070*/ 	.short	0x0001
        /*0072*/ 	.short	0x0008
        /*0074*/ 	.byte	0x00, 0xf5, 0x21, 0x00


	//----- nvinfo : EIATTR_KPARAM_INFO
	.align		4
.L_43:
        /*0078*/ 	.byte	0x04, 0x17
        /*007a*/ 	.short	(.L_45 - .L_44)
.L_44:
        /*007c*/ 	.word	0x00000000
        /*0080*/ 	.short	0x0000
        /*0082*/ 	.short	0x0000
        /*0084*/ 	.byte	0x00, 0xf5, 0x21, 0x00


	//----- nvinfo : EIATTR_SPARSE_MMA_MASK
	.align		4
.L_45:
        /*0088*/ 	.byte	0x03, 0x50
        /*008a*/ 	.short	0x0000


	//----- nvinfo : EIATTR_MAXREG_COUNT
	.align		4
        /*008c*/ 	.byte	0x03, 0x1b
        /*008e*/ 	.short	0x00ff


	//----- nvinfo : EIATTR_EXTERNS
	.align		4
        /*0090*/ 	.byte	0x04, 0x0f
        /*0092*/ 	.short	(.L_47 - .L_46)


	//   ....[0]....
	.align		4
.L_46:
        /*0094*/ 	.word	index@(malloc)


	//----- nvinfo : EIATTR_MERCURY_ISA_VERSION
	.align		4
.L_47:
        /*0098*/ 	.byte	0x03, 0x5f
        /*009a*/ 	.short	0x0101


	//----- nvinfo : EIATTR_VRC_CTA_INIT_COUNT
	.align		4
        /*009c*/ 	.byte	0x02, 0x4a
	.zero		1
	.zero		1


	//----- nvinfo : EIATTR_SYSCALL_OFFSETS
	.align		4
        /*00a0*/ 	.byte	0x04, 0x46
        /*00a2*/ 	.short	(.L_49 - .L_48)


	//   ....[0]....
.L_48:
        /*00a4*/ 	.word	0x00002380


	//----- nvinfo : EIATTR_EXIT_INSTR_OFFSETS
	.align		4
.L_49:
        /*00a8*/ 	.byte	0x04, 0x1c
        /*00aa*/ 	.short	(.L_51 - .L_50)


	//   ....[0]....
.L_50:
        /*00ac*/ 	.word	0x00002220


	//   ....[1]....
        /*00b0*/ 	.word	0x00004430


	//----- nvinfo : EIATTR_CRS_STACK_SIZE
	.align		4
.L_51:
        /*00b4*/ 	.byte	0x04, 0x1e
        /*00b6*/ 	.short	(.L_53 - .L_52)
.L_52:
        /*00b8*/ 	.word	0x00000000


	//----- nvinfo : EIATTR_CBANK_PARAM_SIZE
	.align		4
.L_53:
        /*00bc*/ 	.byte	0x03, 0x19
        /*00be*/ 	.short	0x0038


	//----- nvinfo : EIATTR_PARAM_CBANK
	.align		4
        /*00c0*/ 	.byte	0x04, 0x0a
        /*00c2*/ 	.short	(.L_55 - .L_54)
	.align		4
.L_54:
        /*00c4*/ 	.word	index@(.nv.constant0._Z6kmeansPfS_PiS0_iiiS0_)
        /*00c8*/ 	.short	0x0380
        /*00ca*/ 	.short	0x0038


	//----- nvinfo : EIATTR_SW_WAR
	.align		4
.L_55:
        /*00cc*/ 	.byte	0x04, 0x36
        /*00ce*/ 	.short	(.L_57 - .L_56)
.L_56:
        /*00d0*/ 	.word	0x00000008
.L_57:


//--------------------- .nv.info._Z14assign_clusterPfS_PiS0_iiiS0_ --------------------------
	.section	.nv.info._Z14assign_clusterPfS_PiS0_iiiS0_,"",@"SHT_CUDA_INFO"
	.sectionflags	@""
	.align	4


	//----- nvinfo : EIATTR_CUDA_API_VERSION
	.align		4
        /*0000*/ 	.byte	0x04, 0x37
        /*0002*/ 	.short	(.L_59 - .L_58)
.L_58:
        /*0004*/ 	.word	0x00000082


	//----- nvinfo : EIATTR_KPARAM_INFO
	.align		4
.L_59:
        /*0008*/ 	.byte	0x04, 0x17
        /*000a*/ 	.short	(.L_61 - .L_60)
.L_60:
        /*000c*/ 	.word	0x00000000
        /*0010*/ 	.short	0x0007
        /*0012*/ 	.short	0x0030
        /*0014*/ 	.byte	0x00, 0xf5, 0x21, 0x00


	//----- nvinfo : EIATTR_KPARAM_INFO
	.align		4
.L_61:
        /*0018*/ 	.byte	0x04, 0x17
        /*001a*/ 	.short	(.L_63 - .L_62)
.L_62:
        /*001c*/ 	.word	0x00000000
        /*0020*/ 	.short	0x0006
        /*0022*/ 	.short	0x0028
        /*0024*/ 	.byte	0x00, 0xf0, 0x11, 0x00


	//----- nvinfo : EIATTR_KPARAM_INFO
	.align		4
.L_63:
        /*0028*/ 	.byte	0x04, 0x17
        /*002a*/ 	.short	(.L_65 - .L_64)
.L_64:
        /*002c*/ 	.word	0x00000000
        /*0030*/ 	.short	0x0005
        /*0032*/ 	.short	0x0024
        /*0034*/ 	.byte	0x00, 0xf0, 0x11, 0x00


	//----- nvinfo : EIATTR_KPARAM_INFO
	.align		4
.L_65:
        /*0038*/ 	.byte	0x04, 0x17
        /*003a*/ 	.short	(.L_67 - .L_66)
.L_66:
        /*003c*/ 	.word	0x00000000
        /*0040*/ 	.short	0x0004
        /*0042*/ 	.short	0x0020
        /*0044*/ 	.byte	0x00, 0xf0, 0x11, 0x00


	//----- nvinfo : EIATTR_KPARAM_INFO
	.align		4
.L_67:
        /*0048*/ 	.byte	0x04, 0x17
        /*004a*/ 	.short	(.L_69 - .L_68)
.L_68:
        /*004c*/ 	.word	0x00000000
        /*0050*/ 	.short	0x0003
        /*0052*/ 	.short	0x0018
        /*0054*/ 	.byte	0x00, 0xf5, 0x21, 0x00


	//----- nvinfo : EIATTR_KPARAM_INFO
	.align		4
.L_69:
        /*0058*/ 	.byte	0x04, 0x17
        /*005a*/ 	.short	(.L_71 - .L_70)
.L_70:
        /*005c*/ 	.word	0x00000000
        /*0060*/ 	.short	0x0002
        /*0062*/ 	.short	0x0010
        /*0064*/ 	.byte	0x00, 0xf5, 0x21, 0x00


	//----- nvinfo : EIATTR_KPARAM_INFO
	.align		4
.L_71:
        /*0068*/ 	.byte	0x04, 0x17
        /*006a*/ 	.short	(.L_73 - .L_72)
.L_72:
        /*006c*/ 	.word	0x00000000
        /*0070*/ 	.short	0x0001
        /*0072*/ 	.short	0x0008
        /*0074*/ 	.byte	0x00, 0xf5, 0x21, 0x00


	//----- nvinfo : EIATTR_KPARAM_INFO
	.align		4
.L_73:
        /*0078*/ 	.byte	0x04, 0x17
        /*007a*/ 	.short	(.L_75 - .L_74)
.L_74:
        /*007c*/ 	.word	0x00000000
        /*0080*/ 	.short	0x0000
        /*0082*/ 	.short	0x0000
        /*0084*/ 	.byte	0x00, 0xf5, 0x21, 0x00


	//----- nvinfo : EIATTR_SPARSE_MMA_MASK
	.align		4
.L_75:
        /*0088*/ 	.byte	0x03, 0x50
        /*008a*/ 	.short	0x0000


	//----- nvinfo : EIATTR_MAXREG_COUNT
	.align		4
        /*008c*/ 	.byte	0x03, 0x1b
        /*008e*/ 	.short	0x00ff


	//----- nvinfo : EIATTR_NUM_BARRIERS
	.align		4
        /*0090*/ 	.byte	0x02, 0x4c
        /*0092*/ 	.byte	0x01
	.zero		1


	//----- nvinfo : EIATTR_MERCURY_ISA_VERSION
	.align		4
        /*0094*/ 	.byte	0x03, 0x5f
        /*0096*/ 	.short	0x0101


	//----- nvinfo : EIATTR_VRC_CTA_INIT_COUNT
	.align		4
        /*0098*/ 	.byte	0x02, 0x4a
	.zero		1
	.zero		1


	//----- nvinfo : EIATTR_EXIT_INSTR_OFFSETS
	.align		4
        /*009c*/ 	.byte	0x04, 0x1c
        /*009e*/ 	.short	(.L_77 - .L_76)


	//   ....[0]....
.L_76:
        /*00a0*/ 	.word	0x00001ec0


	//   ....[1]....
        /*00a4*/ 	.word	0x00001f00


	//----- nvinfo : EIATTR_CRS_STACK_SIZE
	.align		4
.L_77:
        /*00a8*/ 	.byte	0x04, 0x1e
        /*00aa*/ 	.short	(.L_79 - .L_78)
.L_78:
        /*00ac*/ 	.word	0x00000000


	//----- nvinfo : EIATTR_CBANK_PARAM_SIZE
	.align		4
.L_79:
        /*00b0*/ 	.byte	0x03, 0x19
        /*00b2*/ 	.short	0x0038


	//----- nvinfo : EIATTR_PARAM_CBANK
	.align		4
        /*00b4*/ 	.byte	0x04, 0x0a
        /*00b6*/ 	.short	(.L_81 - .L_80)
	.align		4
.L_80:
        /*00b8*/ 	.word	index@(.nv.constant0._Z14assign_clusterPfS_PiS0_iiiS0_)
        /*00bc*/ 	.short	0x0380
        /*00be*/ 	.short	0x0038


	//----- nvinfo : EIATTR_SW_WAR
	.align		4
.L_81:
        /*00c0*/ 	.byte	0x04, 0x36
        /*00c2*/ 	.short	(.L_83 - .L_82)
.L_82:
        /*00c4*/ 	.word	0x00000008
.L_83:


//--------------------- .nv.info._Z17compute_centroidsPfS_PiS0_iiii --------------------------
	.section	.nv.info._Z17compute_centroidsPfS_PiS0_iiii,"",@"SHT_CUDA_INFO"
	.sectionflags	@""
	.align	4


	//----- nvinfo : EIATTR_CUDA_API_VERSION
	.align		4
        /*0000*/ 	.byte	0x04, 0x37
        /*0002*/ 	.short	(.L_85 - .L_84)
.L_84:
        /*0004*/ 	.word	0x00000082


	//----- nvinfo : EIATTR_KPARAM_INFO
	.align		4
.L_85:
        /*0008*/ 	.byte	0x04, 0x17
        /*000a*/ 	.short	(.L_87 - .L_86)
.L_86:
        /*000c*/ 	.word	0x00000000
        /*0010*/ 	.short	0x0007
        /*0012*/ 	.short	0x002c
        /*0014*/ 	.byte	0x00, 0xf0, 0x11, 0x00


	//----- nvinfo : EIATTR_KPARAM_INFO
	.align		4
.L_87:
        /*0018*/ 	.byte	0x04, 0x17
        /*001a*/ 	.short	(.L_89 - .L_88)
.L_88:
        /*001c*/ 	.word	0x00000000
        /*0020*/ 	.short	0x0006
        /*0022*/ 	.short	0x0028
        /*0024*/ 	.byte	0x00, 0xf0, 0x11, 0x00


	//----- nvinfo : EIATTR_KPARAM_INFO
	.align		4
.L_89:
        /*0028*/ 	.byte	0x04, 0x17
        /*002a*/ 	.short	(.L_91 - .L_90)
.L_90:
        /*002c*/ 	.word	0x00000000
        /*0030*/ 	.short	0x0005
        /*0032*/ 	.short	0x0024
        /*0034*/ 	.byte	0x00, 0xf0, 0x11, 0x00


	//----- nvinfo : EIATTR_KPARAM_INFO
	.align		4
.L_91:
        /*0038*/ 	.byte	0x04, 0x17
        /*003a*/ 	.short	(.L_93 - .L_92)
.L_92:
        /*003c*/ 	.word	0x00000000
        /*0040*/ 	.short	0x0004
        /*0042*/ 	.short	0x0020
        /*0044*/ 	.byte	0x00, 0xf0, 0x11, 0x00


	//----- nvinfo : EIATTR_KPARAM_INFO
	.align		4
.L_93:
        /*0048*/ 	.byte	0x04, 0x17
        /*004a*/ 	.short	(.L_95 - .L_94)
.L_94:
        /*004c*/ 	.word	0x00000000
        /*0050*/ 	.short	0x0003
        /*0052*/ 	.short	0x0018
        /*0054*/ 	.byte	0x00, 0xf5, 0x21, 0x00


	//----- nvinfo : EIATTR_KPARAM_INFO
	.align		4
.L_95:
        /*0058*/ 	.byte	0x04, 0x17
        /*005a*/ 	.short	(.L_97 - .L_96)
.L_96:
        /*005c*/ 	.word	0x00000000
        /*0060*/ 	.short	0x0002
        /*0062*/ 	.short	0x0010
        /*0064*/ 	.byte	0x00, 0xf5, 0x21, 0x00


	//----- nvinfo : EIATTR_KPARAM_INFO
	.align		4
.L_97:
        /*0068*/ 	.byte	0x04, 0x17
        /*006a*/ 	.short	(.L_99 - .L_98)
.L_98:
        /*006c*/ 	.word	0x00000000
        /*0070*/ 	.short	0x0001
        /*0072*/ 	.short	0x0008
        /*0074*/ 	.byte	0x00, 0xf5, 0x21, 0x00


	//----- nvinfo : EIATTR_KPARAM_INFO
	.align		4
.L_99:
        /*0078*/ 	.byte	0x04, 0x17
        /*007a*/ 	.short	(.L_101 - .L_100)
.L_100:
        /*007c*/ 	.word	0x00000000
        /*0080*/ 	.short	0x0000
        /*0082*/ 	.short	0x0000
        /*0084*/ 	.byte	0x00, 0xf5, 0x21, 0x00


	//----- nvinfo : EIATTR_SPARSE_MMA_MASK
	.align		4
.L_101:
        /*0088*/ 	.byte	0x03, 0x50
        /*008a*/ 	.short	0x0000


	//----- nvinfo : EIATTR_MAXREG_COUNT
	.align		4
        /*008c*/ 	.byte	0x03, 0x1b
        /*008e*/ 	.short	0x00ff


	//----- nvinfo : EIATTR_NUM_BARRIERS
	.align		4
        /*0090*/ 	.byte	0x02, 0x4c
        /*0092*/ 	.byte	0x01
	.zero		1


	//----- nvinfo : EIATTR_MERCURY_ISA_VERSION
	.align		4
        /*0094*/ 	.byte	0x03, 0x5f
        /*0096*/ 	.short	0x0101


	//----- nvinfo : EIATTR_VRC_CTA_INIT_COUNT
	.align		4
        /*0098*/ 	.byte	0x02, 0x4a
	.zero		1
	.zero		1


	//----- nvinfo : EIATTR_EXIT_INSTR_OFFSETS
	.align		4
        /*009c*/ 	.byte	0x04, 0x1c
        /*009e*/ 	.short	(.L_103 - .L_102)


	//   ....[0]....
.L_102:
        /*00a0*/ 	.word	0x00000500


	//   ....[1]....
        /*00a4*/ 	.word	0x00000d00


	//----- nvinfo : EIATTR_CRS_STACK_SIZE
	.align		4
.L_103:
        /*00a8*/ 	.byte	0x04, 0x1e
        /*00aa*/ 	.short	(.L_105 - .L_104)
.L_104:
        /*00ac*/ 	.word	0x00000000


	//----- nvinfo : EIATTR_CBANK_PARAM_SIZE
	.align		4
.L_105:
        /*00b0*/ 	.byte	0x03, 0x19
        /*00b2*/ 	.short	0x0030


	//----- nvinfo : EIATTR_PARAM_CBANK
	.align		4
        /*00b4*/ 	.byte	0x04, 0x0a
        /*00b6*/ 	.short	(.L_107 - .L_106)
	.align		4
.L_106:
        /*00b8*/ 	.word	index@(.nv.constant0._Z17compute_centroidsPfS_PiS0_iiii)
        /*00bc*/ 	.short	0x0380
        /*00be*/ 	.short	0x0030


	//----- nvinfo : EIATTR_SW_WAR
	.align		4
.L_107:
        /*00c0*/ 	.byte	0x04, 0x36
        /*00c2*/ 	.short	(.L_109 - .L_108)
.L_108:
        /*00c4*/ 	.word	0x00000008
.L_109:


//--------------------- .nv.info._Z10initializePiii --------------------------
	.section	.nv.info._Z10initializePiii,"",@"SHT_CUDA_INFO"
	.sectionflags	@""
	.align	4


	//----- nvinfo : EIATTR_CUDA_API_VERSION
	.align		4
        /*0000*/ 	.byte	0x04, 0x37
        /*0002*/ 	.short	(.L_111 - .L_110)
.L_110:
        /*0004*/ 	.word	0x00000082


	//----- nvinfo : EIATTR_KPARAM_INFO
	.align		4
.L_111:
        /*0008*/ 	.byte	0x04, 0x17
        /*000a*/ 	.short	(.L_113 - .L_112)
.L_112:
        /*000c*/ 	.word	0x00000000
        /*0010*/ 	.short	0x0002
        /*0012*/ 	.short	0x000c
        /*0014*/ 	.byte	0x00, 0xf0, 0x11, 0x00


	//----- nvinfo : EIATTR_KPARAM_INFO
	.align		4
.L_113:
        /*0018*/ 	.byte	0x04, 0x17
        /*001a*/ 	.short	(.L_115 - .L_114)
.L_114:
        /*001c*/ 	.word	0x00000000
        /*0020*/ 	.short	0x0001
        /*0022*/ 	.short	0x0008
        /*0024*/ 	.byte	0x00, 0xf0, 0x11, 0x00


	//----- nvinfo : EIATTR_KPARAM_INFO
	.align		4
.L_115:
        /*0028*/ 	.byte	0x04, 0x17
        /*002a*/ 	.short	(.L_117 - .L_116)
.L_116:
        /*002c*/ 	.word	0x00000000
        /*0030*/ 	.short	0x0000
        /*0032*/ 	.short	0x0000
        /*0034*/ 	.byte	0x00, 0xf5, 0x21, 0x00


	//----- nvinfo : EIATTR_SPARSE_MMA_MASK
	.align		4
.L_117:
        /*0038*/ 	.byte	0x03, 0x50
        /*003a*/ 	.short	0x0000


	//----- nvinfo : EIATTR_MAXREG_COUNT
	.align		4
        /*003c*/ 	.byte	0x03, 0x1b
        /*003e*/ 	.short	0x00ff


	//----- nvinfo : EIATTR_MERCURY_ISA_VERSION
	.align		4
        /*0040*/ 	.byte	0x03, 0x5f
        /*0042*/ 	.short	0x0101


	//----- nvinfo : EIATTR_VRC_CTA_INIT_COUNT
	.align		4
        /*0044*/ 	.byte	0x02, 0x4a
	.zero		1
	.zero		1


	//----- nvinfo : EIATTR_EXIT_INSTR_OFFSETS
	.align		4
        /*0048*/ 	.byte	0x04, 0x1c
        /*004a*/ 	.short	(.L_119 - .L_118)


	//   ....[0]....
.L_118:
        /*004c*/ 	.word	0x00000070


	//   ....[1]....
        /*0050*/ 	.word	0x000004b0


	//   ....[2]....
        /*0054*/ 	.word	0x00000a10


	//----- nvinfo : EIATTR_CRS_STACK_SIZE
	.align		4
.L_119:
        /*0058*/ 	.byte	0x04, 0x1e
        /*005a*/ 	.short	(.L_121 - .L_120)
.L_120:
        /*005c*/ 	.word	0x00000000


	//----- nvinfo : EIATTR_CBANK_PARAM_SIZE
	.align		4
.L_121:
        /*0060*/ 	.byte	0x03, 0x19
        /*0062*/ 	.short	0x0010


	//----- nvinfo : EIATTR_PARAM_CBANK
	.align		4
        /*0064*/ 	.byte	0x04, 0x0a
        /*0066*/ 	.short	(.L_123 - .L_122)
	.align		4
.L_122:
        /*0068*/ 	.word	index@(.nv.constant0._Z10initializePiii)
        /*006c*/ 	.short	0x0380
        /*006e*/ 	.short	0x0010


	//----- nvinfo : EIATTR_SW_WAR
	.align		4
.L_123:
        /*0070*/ 	.byte	0x04, 0x36
        /*0072*/ 	.short	(.L_125 - .L_124)
.L_124:
        /*0074*/ 	.word	0x00000008
.L_125:


//--------------------- .nv.callgraph             --------------------------
	.section	.nv.callgraph,"",@"SHT_CUDA_CALLGRAPH"
	.align	4
	.sectionentsize	8
	.align		4
        /*0000*/ 	.word	0x00000000
	.align		4
        /*0004*/ 	.word	0xffffffff
	.align		4
        /*0008*/ 	.word	index@(_Z6kmeansPfS_PiS0_iiiS0_)
	.align		4
        /*000c*/ 	.word	index@(malloc)
	.align		4
        /*0010*/ 	.word	0x00000000
	.align		4
        /*0014*/ 	.word	0xfffffffe
	.align		4
        /*0018*/ 	.word	0x00000000
	.align		4
        /*001c*/ 	.word	0xfffffffd
	.align		4
        /*0020*/ 	.word	0x00000000
	.align		4
        /*0024*/ 	.word	0xfffffffc


//--------------------- .nv.constant4             --------------------------
	.section	.nv.constant4,"a",@progbits
	.align	8
	.align		8
.nv.constant4:
        /*0000*/ 	.dword	malloc


//--------------------- .text._Z6kmeansPfS_PiS0_iiiS0_ --------------------------
	.section	.text._Z6kmeansPfS_PiS0_iiiS0_,"ax",@progbits
	.align	128
        .global         _Z6kmeansPfS_PiS0_iiiS0_
        .type           _Z6kmeansPfS_PiS0_iiiS0_,@function
        .size           _Z6kmeansPfS_PiS0_iiiS0_,(.L_x_153 - _Z6kmeansPfS_PiS0_iiiS0_)
        .other          _Z6kmeansPfS_PiS0_iiiS0_,@"STO_CUDA_ENTRY STV_DEFAULT"
_Z6kmeansPfS_PiS0_iiiS0_:
.text._Z6kmeansPfS_PiS0_iiiS0_:
[----:B------:R-:W0:Y:S01]  /*0000*/  LDC R1, c[0x0][0x37c] ;  /* 0x0000df00ff017b82 */ /* 0x000e220000000800 */
[----:B------:R-:W1:Y:S01]  /*0010*/  S2R R16, SR_TID.X ;  /* 0x0000000000107919 */ /* 0x000e620000002100 */
[----:B------:R-:W1:Y:S01]  /*0020*/  LDCU UR5, c[0x0][0x3a0] ;  /* 0x00007400ff0577ac */ /* 0x000e620008000800 */
[----:B------:R-:W-:Y:S01]  /*0030*/  BSSY.RECONVERGENT B0, `(.L_x_0) ;  /* 0x00000de000007945 */ /* 0x000fe20003800200 */
[----:B------:R-:W2:Y:S01]  /*0040*/  LDCU UR40, c[0x0][0x360] ;  /* 0x00006c00ff2877ac */ /* 0x000ea20008000800 */
[----:B------:R-:W2:Y:S01]  /*0050*/  LDCU UR4, c[0x0][0x370] ;  /* 0x00006e00ff0477ac */ /* 0x000ea20008000800 */
[----:B------:R-:W3:Y:S01]  /*0060*/  LDCU.64 UR36, c[0x0][0x358] ;  /* 0x00006b00ff2477ac */ /* 0x000ee20008000a00 */
[----:B------:R-:W4:Y:S01]  /*0070*/  LDCU UR6, c[0x0][0x3a4] ;  /* 0x00007480ff0677ac */ /* 0x000f220008000800 */
[----:B--2---:R-:W-:Y:S01]  /*0080*/  UIMAD UR40, UR40, UR4, URZ ;  /* 0x00000004282872a4 */ /* 0x004fe2000f8e02ff */
[----:B-1----:R-:W-:-:S13]  /*0090*/  ISETP.GE.AND P0, PT, R16, UR5, PT ;  /* 0x0000000510007c0c */ /* 0x002fda000bf06270 */
[----:B---34-:R-:W-:Y:S05]  /*00a0*/  @P0 BRA `(.L_x_1) ;  /* 0x0000000c00580947 */ /* 0x018fea0003800000 */
[----:B------:R-:W1:Y:S02]  /*00b0*/  LDC R2, c[0x0][0x3a4] ;  /* 0x0000e900ff027b82 */ /* 0x000e640000000800 */
[----:B-1----:R-:W-:-:S13]  /*00c0*/  ISETP.GT.AND P0, PT, R2, RZ, PT ;  /* 0x000000ff0200720c */ /* 0x002fda0003f04270 */
[----:B------:R-:W-:Y:S05]  /*00d0*/  @P0 BRA `(.L_x_2) ;  /* 0x00000000003c0947 */ /* 0x000fea0003800000 */
[----:B------:R-:W1:Y:S01]  /*00e0*/  LDC.64 R6, c[0x0][0x390] ;  /* 0x0000e400ff067b82 */ /* 0x000e620000000a00 */
[----:B------:R-:W-:Y:S01]  /*00f0*/  BSSY.RECONVERGENT B1, `(.L_x_3) ;  /* 0x000000c000017945 */ /* 0x000fe20003800200 */
[----:B------:R-:W-:-:S06]  /*0100*/  MOV R11, R16 ;  /* 0x00000010000b7202 */ /* 0x000fcc0000000f00 */
[----:B------:R-:W2:Y:S02]  /*0110*/  LDC.64 R8, c[0x0][0x398] ;  /* 0x0000e600ff087b82 */ /* 0x000ea40000000a00 */
.L_x_4:
[----:B-1----:R-:W-:-:S06]  /*0120*/  IMAD.WIDE R2, R11, 0x4, R6 ;  /* 0x000000040b027825 */ /* 0x002fcc00078e0206 */
[----:B------:R-:W2:Y:S02]  /*0130*/  LDG.E R3, desc[UR36][R2.64] ;  /* 0x0000002402037981 */ /* 0x000ea4000c1e1900 */
[----:B--23--:R-:W-:-:S05]  /*0140*/  IMAD.WIDE R4, R3, 0x4, R8 ;  /* 0x0000000403047825 */ /* 0x00cfca00078e0208 */
[----:B------:R-:W2:Y:S01]  /*0150*/  LDG.E R0, desc[UR36][R4.64] ;  /* 0x0000002404007981 */ /* 0x000ea2000c1e1900 */
[----:B------:R-:W-:-:S04]  /*0160*/  IADD3 R11, PT, PT, R11, UR40, RZ ;  /* 0x000000280b0b7c10 */ /* 0x000fc8000fffe0ff */
[----:B------:R-:W-:Y:S02]  /*0170*/  ISETP.GE.AND P0, PT, R11, UR5, PT ;  /* 0x000000050b007c0c */ /* 0x000fe4000bf06270 */
[----:B--2---:R-:W-:-:S05]  /*0180*/  IADD3 R13, PT, PT, R0, 0x1, RZ ;  /* 0x00000001000d7810 */ /* 0x004fca0007ffe0ff */
[----:B------:R3:W-:Y:S06]  /*0190*/  STG.E desc[UR36][R4.64], R13 ;  /* 0x0000000d04007986 */ /* 0x0007ec000c101924 */
[----:B------:R-:W-:Y:S05]  /*01a0*/  @!P0 BRA `(.L_x_4) ;  /* 0xfffffffc00dc8947 */ /* 0x000fea000383ffff */
[----:B------:R-:W-:Y:S05]  /*01b0*/  BSYNC.RECONVERGENT B1 ;  /* 0x0000000000017941 */ /* 0x000fea0003800200 */
.L_x_3:
[----:B------:R-:W-:Y:S05]  /*01c0*/  BRA `(.L_x_1) ;  /* 0x0000000c00107947 */ /* 0x000fea0003800000 */
.L_x_2:
[C---:B------:R-:W-:Y:S02]  /*01d0*/  LOP3.LUT R12, R2.reuse, 0xf, RZ, 0xc0, !PT ;  /* 0x0000000f020c7812 */ /* 0x040fe400078ec0ff */
[----:B------:R-:W-:Y:S02]  /*01e0*/  LOP3.LUT R13, R2, 0x7, RZ, 0xc0, !PT ;  /* 0x00000007020d7812 */ /* 0x000fe400078ec0ff */
[----:B------:R-:W-:Y:S02]  /*01f0*/  IADD3 R0, PT, PT, R12, -0x1, RZ ;  /* 0xffffffff0c007810 */ /* 0x000fe40007ffe0ff */
[----:B------:R-:W-:Y:S02]  /*0200*/  IADD3 R3, PT, PT, R13, -0x1, RZ ;  /* 0xffffffff0d037810 */ /* 0x000fe40007ffe0ff */
[----:B------:R-:W-:Y:S02]  /*0210*/  ISETP.GE.U32.AND P0, PT, R0, 0x7, PT ;  /* 0x000000070000780c */ /* 0x000fe40003f06070 */
[----:B------:R-:W-:-:S02]  /*0220*/  ISETP.GE.U32.AND P1, PT, R3, 0x3, PT ;  /* 0x000000030300780c */ /* 0x000fc40003f26070 */
[C---:B------:R-:W-:Y:S02]  /*0230*/  IADD3 R14, PT, PT, R2.reuse, -0x1, RZ ;  /* 0xffffffff020e7810 */ /* 0x040fe40007ffe0ff */
[C---:B------:R-:W-:Y:S02]  /*0240*/  LOP3.LUT R0, R2.reuse, 0x7ffffff0, RZ, 0xc0, !PT ;  /* 0x7ffffff002007812 */ /* 0x040fe400078ec0ff */
[----:B------:R-:W-:Y:S02]  /*0250*/  LOP3.LUT R2, R2, 0x3, RZ, 0xc0, !PT ;  /* 0x0000000302027812 */ /* 0x000fe400078ec0ff */
[----:B------:R-:W-:-:S07]  /*0260*/  MOV R3, R16 ;  /* 0x0000001000037202 */ /* 0x000fce0000000f00 */
.L_x_10:
[----:B-123--:R-:W1:Y:S01]  /*0270*/  LDC.64 R6, c[0x0][0x390] ;  /* 0x0000e400ff067b82 */ /* 0x00ee620000000a00 */
[----:B------:R-:W2:Y:S07]  /*0280*/  LDCU UR4, c[0x0][0x3a0] ;  /* 0x00007400ff0477ac */ /* 0x000eae0008000800 */
[----:B----4-:R-:W3:Y:S01]  /*0290*/  LDC.64 R10, c[0x0][0x398] ;  /* 0x0000e600ff0a7b82 */ /* 0x010ee20000000a00 */
[----:B-1----:R-:W-:-:S05]  /*02a0*/  IMAD.WIDE R6, R3, 0x4, R6 ;  /* 0x0000000403067825 */ /* 0x002fca00078e0206 */
[----:B------:R-:W3:Y:S02]  /*02b0*/  LDG.E R4, desc[UR36][R6.64] ;  /* 0x0000002406047981 */ /* 0x000ee4000c1e1900 */
[----:B---3--:R-:W-:-:S05]  /*02c0*/  IMAD.WIDE R10, R4, 0x4, R10 ;  /* 0x00000004040a7825 */ /* 0x008fca00078e020a */
[----:B------:R-:W3:Y:S01]  /*02d0*/  LDG.E R5, desc[UR36][R10.64] ;  /* 0x000000240a057981 */ /* 0x000ee2000c1e1900 */
[----:B------:R-:W-:Y:S01]  /*02e0*/  ISETP.GE.U32.AND P3, PT, R14, 0xf, PT ;  /* 0x0000000f0e00780c */ /* 0x000fe20003f66070 */
[----:B------:R-:W-:Y:S01]  /*02f0*/  HFMA2 R8, -RZ, RZ, 0, 0 ;  /* 0x00000000ff087431 */ /* 0x000fe200000001ff */
[----:B---3--:R-:W-:Y:S02]  /*0300*/  IADD3 R9, PT, PT, R5, 0x1, RZ ;  /* 0x0000000105097810 */ /* 0x008fe40007ffe0ff */
[----:B------:R-:W-:Y:S02]  /*0310*/  MOV R5, R3 ;  /* 0x0000000300057202 */ /* 0x000fe40000000f00 */
[----:B------:R-:W-:Y:S01]  /*0320*/  IADD3 R3, PT, PT, R3, UR40, RZ ;  /* 0x0000002803037c10 */ /* 0x000fe2000fffe0ff */
[----:B------:R1:W-:Y:S03]  /*0330*/  STG.E desc[UR36][R10.64], R9 ;  /* 0x000000090a007986 */ /* 0x0003e6000c101924 */
[----:B--2---:R-:W-:-:S03]  /*0340*/  ISETP.GE.AND P2, PT, R3, UR4, PT ;  /* 0x0000000403007c0c */ /* 0x004fc6000bf46270 */
[----:B------:R-:W-:Y:S10]  /*0350*/  @!P3 BRA `(.L_x_5) ;  /* 0x00000004002cb947 */ /* 0x000ff40003800000 */
[----:B-1----:R-:W-:-:S07]  /*0360*/  MOV R11, RZ ;  /* 0x000000ff000b7202 */ /* 0x002fce0000000f00 */
.L_x_6:
[----:B-1----:R-:W1:Y:S01]  /*0370*/  LDC.64 R6, c[0x0][0x380] ;  /* 0x0000e000ff067b82 */ /* 0x002e620000000a00 */
[--C-:B------:R-:W-:Y:S02]  /*0380*/  IMAD R15, R5, UR6, R11.reuse ;  /* 0x00000006050f7c24 */ /* 0x100fe4000f8e020b */
[----:B------:R-:W-:-:S05]  /*0390*/  IMAD R17, R4, UR6, R11 ;  /* 0x0000000604117c24 */ /* 0x000fca000f8e020b */
[----:B------:R-:W2:Y:S01]  /*03a0*/  LDC.64 R8, c[0x0][0x388] ;  /* 0x0000e200ff087b82 */ /* 0x000ea20000000a00 */
[----:B-1----:R-:W-:-:S05]  /*03b0*/  IMAD.WIDE R6, R15, 0x4, R6 ;  /* 0x000000040f067825 */ /* 0x002fca00078e0206 */
[----:B------:R-:W3:Y:S01]  /*03c0*/  LDG.E R10, desc[UR36][R6.64] ;  /* 0x00000024060a7981 */ /* 0x000ee2000c1e1900 */
[----:B--2---:R-:W-:-:S05]  /*03d0*/  IMAD.WIDE R8, R17, 0x4, R8 ;  /* 0x0000000411087825 */ /* 0x004fca00078e0208 */
[----:B------:R-:W3:Y:S04]  /*03e0*/  LDG.E R15, desc[UR36][R8.64] ;  /* 0x00000024080f7981 */ /* 0x000ee8000c1e1900 */
[----:B------:R-:W2:Y:S04]  /*03f0*/  LDG.E R17, desc[UR36][R8.64+0x4] ;  /* 0x0000042408117981 */ /* 0x000ea8000c1e1900 */
[----:B------:R-:W4:Y:S04]  /*0400*/  LDG.E R19, desc[UR36][R8.64+0x8] ;  /* 0x0000082408137981 */ /* 0x000f28000c1e1900 */
[----:B------:R-:W5:Y:S01]  /*0410*/  LDG.E R21, desc[UR36][R8.64+0xc] ;  /* 0x00000c2408157981 */ /* 0x000f62000c1e1900 */
[----:B---3--:R-:W-:-:S05]  /*0420*/  FADD R15, R10, R15 ;  /* 0x0000000f0a0f7221 */ /* 0x008fca0000000000 */
[----:B------:R1:W-:Y:S04]  /*0430*/  STG.E desc[UR36][R8.64], R15 ;  /* 0x0000000f08007986 */ /* 0x0003e8000c101924 */
[----:B------:R-:W2:Y:S04]  /*0440*/  LDG.E R10, desc[UR36][R6.64+0x4] ;  /* 0x00000424060a7981 */ /* 0x000ea8000c1e1900 */
[----:B-1----:R-:W3:Y:S01]  /*0450*/  LDG.E R15, desc[UR36][R8.64+0x10] ;  /* 0x00001024080f7981 */ /* 0x002ee2000c1e1900 */
[----:B--2---:R-:W-:-:S05]  /*0460*/  FADD R17, R10, R17 ;  /* 0x000000110a117221 */ /* 0x004fca0000000000 */
[----:B------:R1:W-:Y:S04]  /*0470*/  STG.E desc[UR36][R8.64+0x4], R17 ;  /* 0x0000041108007986 */ /* 0x0003e8000c101924 */
[----:B------:R-:W4:Y:S04]  /*0480*/  LDG.E R10, desc[UR36][R6.64+0x8] ;  /* 0x00000824060a7981 */ /* 0x000f28000c1e1900 */
[----:B-1----:R-:W2:Y:S01]  /*0490*/  LDG.E R17, desc[UR36][R8.64+0x14] ;  /* 0x0000142408117981 */ /* 0x002ea2000c1e1900 */
[----:B----4-:R-:W-:-:S05]  /*04a0*/  FADD R19, R10, R19 ;  /* 0x000000130a137221 */ /* 0x010fca0000000000 */
[----:B------:R1:W-:Y:S04]  /*04b0*/  STG.E desc[UR36][R8.64+0x8], R19 ;  /* 0x0000081308007986 */ /* 0x0003e8000c101924 */
[----:B------:R-:W5:Y:S04]  /*04c0*/  LDG.E R10, desc[UR36][R6.64+0xc] ;  /* 0x00000c24060a7981 */ /* 0x000f68000c1e1900 */
[----:B-1----:R-:W4:Y:S01]  /*04d0*/  LDG.E R19, desc[UR36][R8.64+0x18] ;  /* 0x0000182408137981 */ /* 0x002f22000c1e1900 */
[----:B-----5:R-:W-:-:S05]  /*04e0*/  FADD R21, R10, R21 ;  /* 0x000000150a157221 */ /* 0x020fca0000000000 */
[----:B------:R1:W-:Y:S04]  /*04f0*/  STG.E desc[UR36][R8.64+0xc], R21 ;  /* 0x00000c1508007986 */ /* 0x0003e8000c101924 */
[----:B------:R-:W3:Y:S04]  /*0500*/  LDG.E R10, desc[UR36][R6.64+0x10] ;  /* 0x00001024060a7981 */ /* 0x000ee8000c1e1900 */
[----:B-1----:R-:W5:Y:S01]  /*0510*/  LDG.E R21, desc[UR36][R8.64+0x1c] ;  /* 0x00001c2408157981 */ /* 0x002f62000c1e1900 */
        /* <DEDUP_REMOVED lines=34> */
[----:B------:R-:W2:Y:S02]  /*0740*/  LDG.E R10, desc[UR36][R6.64+0x34] ;  /* 0x00003424060a7981 */ /* 0x000ea4000c1e1900 */
[----:B--2---:R-:W-:-:S05]  /*0750*/  FADD R17, R10, R17 ;  /* 0x000000110a117221 */ /* 0x004fca0000000000 */
[----:B------:R1:W-:Y:S04]  /*0760*/  STG.E desc[UR36][R8.64+0x34], R17 ;  /* 0x0000341108007986 */ /* 0x0003e8000c101924 */
[----:B------:R-:W4:Y:S02]  /*0770*/  LDG.E R10, desc[UR36][R6.64+0x38] ;  /* 0x00003824060a7981 */ /* 0x000f24000c1e1900 */
[----:B----4-:R-:W-:-:S05]  /*0780*/  FADD R19, R10, R19 ;  /* 0x000000130a137221 */ /* 0x010fca0000000000 */
[----:B------:R1:W-:Y:S04]  /*0790*/  STG.E desc[UR36][R8.64+0x38], R19 ;  /* 0x0000381308007986 */ /* 0x0003e8000c101924 */
[----:B------:R-:W5:Y:S01]  /*07a0*/  LDG.E R10, desc[UR36][R6.64+0x3c] ;  /* 0x00003c24060a7981 */ /* 0x000f62000c1e1900 */
[----:B------:R-:W-:-:S04]  /*07b0*/  IADD3 R11, PT, PT, R11, 0x10, RZ ;  /* 0x000000100b0b7810 */ /* 0x000fc80007ffe0ff */
[----:B------:R-:W-:Y:S01]  /*07c0*/  ISETP.NE.AND P3, PT, R11, R0, PT ;  /* 0x000000000b00720c */ /* 0x000fe20003f65270 */
[----:B-----5:R-:W-:-:S05]  /*07d0*/  FADD R21, R10, R21 ;  /* 0x000000150a157221 */ /* 0x020fca0000000000 */
[----:B------:R1:W-:Y:S07]  /*07e0*/  STG.E desc[UR36][R8.64+0x3c], R21 ;  /* 0x00003c1508007986 */ /* 0x0003ee000c101924 */
[----:B------:R-:W-:Y:S05]  /*07f0*/  @P3 BRA `(.L_x_6) ;  /* 0xfffffff800dc3947 */ /* 0x000fea000383ffff */
[----:B-1----:R-:W-:-:S07]  /*0800*/  MOV R8, R0 ;  /* 0x0000000000087202 */ /* 0x002fce0000000f00 */
.L_x_5:
[----:B------:R-:W-:-:S13]  /*0810*/  ISETP.NE.AND P3, PT, R12, RZ, PT ;  /* 0x000000ff0c00720c */ /* 0x000fda0003f65270 */
[----:B------:R-:W-:Y:S05]  /*0820*/  @!P3 BRA `(.L_x_7) ;  /* 0x000000040074b947 */ /* 0x000fea0003800000 */
[----:B------:R-:W-:Y:S01]  /*0830*/  ISETP.NE.AND P3, PT, R13, RZ, PT ;  /* 0x000000ff0d00720c */ /* 0x000fe20003f65270 */
[----:B------:R-:W-:-:S12]  /*0840*/  @!P0 BRA `(.L_x_8) ;  /* 0x0000000000a08947 */ /* 0x000fd80003800000 */
[----:B------:R-:W2:Y:S01]  /*0850*/  LDC.64 R6, c[0x0][0x380] ;  /* 0x0000e000ff067b82 */ /* 0x000ea20000000a00 */
[----:B------:R-:W3:Y:S07]  /*0860*/  LDCU UR4, c[0x0][0x3a4] ;  /* 0x00007480ff0477ac */ /* 0x000eee0008000800 */
[----:B-1----:R-:W1:Y:S01]  /*0870*/  LDC.64 R10, c[0x0][0x388] ;  /* 0x0000e200ff0a7b82 */ /* 0x002e620000000a00 */
[--C-:B---3--:R-:W-:Y:S02]  /*0880*/  IMAD R9, R5, UR4, R8.reuse ;  /* 0x0000000405097c24 */ /* 0x108fe4000f8e0208 */
[----:B------:R-:W-:-:S02]  /*0890*/  IMAD R15, R4, UR4, R8 ;  /* 0x00000004040f7c24 */ /* 0x000fc4000f8e0208 */
[----:B--2---:R-:W-:-:S05]  /*08a0*/  IMAD.WIDE R6, R9, 0x4, R6 ;  /* 0x0000000409067825 */ /* 0x004fca00078e0206 */
[----:B------:R-:W2:Y:S01]  /*08b0*/  LDG.E R9, desc[UR36][R6.64] ;  /* 0x0000002406097981 */ /* 0x000ea2000c1e1900 */
[----:B-1----:R-:W-:-:S05]  /*08c0*/  IMAD.WIDE R10, R15, 0x4, R10 ;  /* 0x000000040f0a7825 */ /* 0x002fca00078e020a */
[----:B------:R-:W2:Y:S04]  /*08d0*/  LDG.E R18, desc[UR36][R10.64] ;  /* 0x000000240a127981 */ /* 0x000ea8000c1e1900 */
[----:B------:R-:W3:Y:S01]  /*08e0*/  LDG.E R19, desc[UR36][R10.64+0xc] ;  /* 0x00000c240a137981 */ /* 0x000ee2000c1e1900 */
[----:B--2---:R-:W-:-:S03]  /*08f0*/  FADD R9, R9, R18 ;  /* 0x0000001209097221 */ /* 0x004fc60000000000 */
[----:B------:R-:W2:Y:S04]  /*0900*/  LDG.E R18, desc[UR36][R10.64+0x4] ;  /* 0x000004240a127981 */ /* 0x000ea8000c1e1900 */
[----:B------:R1:W-:Y:S04]  /*0910*/  STG.E desc[UR36][R10.64], R9 ;  /* 0x000000090a007986 */ /* 0x0003e8000c101924 */
[----:B------:R-:W2:Y:S02]  /*0920*/  LDG.E R15, desc[UR36][R6.64+0x4] ;  /* 0x00000424060f7981 */ /* 0x000ea4000c1e1900 */
[----:B--2---:R-:W-:-:S02]  /*0930*/  FADD R15, R15, R18 ;  /* 0x000000120f0f7221 */ /* 0x004fc40000000000 */
[----:B------:R-:W2:Y:S04]  /*0940*/  LDG.E R18, desc[UR36][R10.64+0x8] ;  /* 0x000008240a127981 */ /* 0x000ea8000c1e1900 */
[----:B------:R-:W-:Y:S04]  /*0950*/  STG.E desc[UR36][R10.64+0x4], R15 ;  /* 0x0000040f0a007986 */ /* 0x000fe8000c101924 */
[----:B------:R-:W2:Y:S02]  /*0960*/  LDG.E R17, desc[UR36][R6.64+0x8] ;  /* 0x0000082406117981 */ /* 0x000ea4000c1e1900 */
[----:B--2---:R-:W-:-:S05]  /*0970*/  FADD R17, R17, R18 ;  /* 0x0000001211117221 */ /* 0x004fca0000000000 */
[----:B------:R-:W-:Y:S04]  /*0980*/  STG.E desc[UR36][R10.64+0x8], R17 ;  /* 0x000008110a007986 */ /* 0x000fe8000c101924 */
[----:B------:R-:W3:Y:S02]  /*0990*/  LDG.E R18, desc[UR36][R6.64+0xc] ;  /* 0x00000c2406127981 */ /* 0x000ee4000c1e1900 */
[----:B---3--:R-:W-:Y:S02]  /*09a0*/  FADD R19, R18, R19 ;  /* 0x0000001312137221 */ /* 0x008fe40000000000 */
[----:B------:R-:W2:Y:S04]  /*09b0*/  LDG.E R18, desc[UR36][R10.64+0x10] ;  /* 0x000010240a127981 */ /* 0x000ea8000c1e1900 */
[----:B------:R3:W-:Y:S04]  /*09c0*/  STG.E desc[UR36][R10.64+0xc], R19 ;  /* 0x00000c130a007986 */ /* 0x0007e8000c101924 */
[----:B-1----:R-:W2:Y:S04]  /*09d0*/  LDG.E R9, desc[UR36][R6.64+0x10] ;  /* 0x0000102406097981 */ /* 0x002ea8000c1e1900 */
[----:B---3--:R-:W3:Y:S01]  /*09e0*/  LDG.E R19, desc[UR36][R10.64+0x1c] ;  /* 0x00001c240a137981 */ /* 0x008ee2000c1e1900 */
[----:B--2---:R-:W-:-:S03]  /*09f0*/  FADD R9, R9, R18 ;  /* 0x0000001209097221 */ /* 0x004fc60000000000 */
[----:B------:R-:W2:Y:S04]  /*0a00*/  LDG.E R18, desc[UR36][R10.64+0x14] ;  /* 0x000014240a127981 */ /* 0x000ea8000c1e1900 */
[----:B------:R4:W-:Y:S04]  /*0a10*/  STG.E desc[UR36][R10.64+0x10], R9 ;  /* 0x000010090a007986 */ /* 0x0009e8000c101924 */
[----:B------:R-:W2:Y:S02]  /*0a20*/  LDG.E R15, desc[UR36][R6.64+0x14] ;  /* 0x00001424060f7981 */ /* 0x000ea4000c1e1900 */
[----:B--2---:R-:W-:-:S02]  /*0a30*/  FADD R15, R15, R18 ;  /* 0x000000120f0f7221 */ /* 0x004fc40000000000 */
[----:B------:R-:W2:Y:S04]  /*0a40*/  LDG.E R18, desc[UR36][R10.64+0x18] ;  /* 0x000018240a127981 */ /* 0x000ea8000c1e1900 */
[----:B------:R4:W-:Y:S04]  /*0a50*/  STG.E desc[UR36][R10.64+0x14], R15 ;  /* 0x0000140f0a007986 */ /* 0x0009e8000c101924 */
[----:B------:R-:W2:Y:S02]  /*0a60*/  LDG.E R17, desc[UR36][R6.64+0x18] ;  /* 0x0000182406117981 */ /* 0x000ea4000c1e1900 */
[----:B--2---:R-:W-:-:S05]  /*0a70*/  FADD R17, R17, R18 ;  /* 0x0000001211117221 */ /* 0x004fca0000000000 */
[----:B------:R4:W-:Y:S04]  /*0a80*/  STG.E desc[UR36][R10.64+0x18], R17 ;  /* 0x000018110a007986 */ /* 0x0009e8000c101924 */
[----:B------:R-:W3:Y:S01]  /*0a90*/  LDG.E R18, desc[UR36][R6.64+0x1c] ;  /* 0x00001c2406127981 */ /* 0x000ee2000c1e1900 */
[----:B------:R-:W-:Y:S01]  /*0aa0*/  IADD3 R8, PT, PT, R8, 0x8, RZ ;  /* 0x0000000808087810 */ /* 0x000fe20007ffe0ff */
[----:B---3--:R-:W-:-:S05]  /*0ab0*/  FADD R19, R18, R19 ;  /* 0x0000001312137221 */ /* 0x008fca0000000000 */
[----:B------:R4:W-:Y:S02]  /*0ac0*/  STG.E desc[UR36][R10.64+0x1c], R19 ;  /* 0x00001c130a007986 */ /* 0x0009e4000c101924 */
.L_x_8:
[----:B------:R-:W-:Y:S05]  /*0ad0*/  @!P3 BRA `(.L_x_7) ;  /* 0x0000000000c8b947 */ /* 0x000fea0003800000 */
[----:B------:R-:W-:Y:S01]  /*0ae0*/  ISETP.NE.AND P3, PT, R2, RZ, PT ;  /* 0x000000ff0200720c */ /* 0x000fe20003f65270 */
[----:B------:R-:W-:-:S12]  /*0af0*/  @!P1 BRA `(.L_x_9) ;  /* 0x0000000000609947 */ /* 0x000fd80003800000 */
[----:B------:R-:W2:Y:S01]  /*0b00*/  LDC.64 R6, c[0x0][0x380] ;  /* 0x0000e000ff067b82 */ /* 0x000ea20000000a00 */
[----:B------:R-:W3:Y:S07]  /*0b10*/  LDCU UR4, c[0x0][0x3a4] ;  /* 0x00007480ff0477ac */ /* 0x000eee0008000800 */
[----:B-1--4-:R-:W1:Y:S01]  /*0b20*/  LDC.64 R10, c[0x0][0x388] ;  /* 0x0000e200ff0a7b82 */ /* 0x012e620000000a00 */
        /* <DEDUP_REMOVED lines=21> */
.L_x_9:
[----:B------:R-:W-:Y:S05]  /*0c80*/  @!P3 BRA `(.L_x_7) ;  /* 0x00000000005cb947 */ /* 0x000fea0003800000 */
        /* <DEDUP_REMOVED lines=8> */
[----:B------:R-:W2:Y:S01]  /*0d10*/  LDG.E R9, desc[UR36][R6.64] ;  /* 0x0000002406097981 */ /* 0x000ea2000c1e1900 */
[----:B------:R-:W-:Y:S01]  /*0d20*/  ISETP.NE.AND P3, PT, R2, 0x1, PT ;  /* 0x000000010200780c */ /* 0x000fe20003f65270 */
[----:B--2---:R-:W-:-:S05]  /*0d30*/  FADD R9, R8, R9 ;  /* 0x0000000908097221 */ /* 0x004fca0000000000 */
[----:B------:R2:W-:Y:S07]  /*0d40*/  STG.E desc[UR36][R6.64], R9 ;  /* 0x0000000906007986 */ /* 0x0005ee000c101924 */
[----:B------:R-:W-:Y:S05]  /*0d50*/  @!P3 BRA `(.L_x_7) ;  /* 0x000000000028b947 */ /* 0x000fea0003800000 */
[----:B------:R-:W3:Y:S04]  /*0d60*/  LDG.E R8, desc[UR36][R4.64+0x4] ;  /* 0x0000042404087981 */ /* 0x000ee8000c1e1900 */
[----:B--2---:R-:W3:Y:S01]  /*0d70*/  LDG.E R9, desc[UR36][R6.64+0x4] ;  /* 0x0000042406097981 */ /* 0x004ee2000c1e1900 */
[----:B------:R-:W-:Y:S01]  /*0d80*/  ISETP.NE.AND P3, PT, R2, 0x2, PT ;  /* 0x000000020200780c */ /* 0x000fe20003f65270 */
[----:B---3--:R-:W-:-:S05]  /*0d90*/  FADD R9, R8, R9 ;  /* 0x0000000908097221 */ /* 0x008fca0000000000 */
[----:B------:R3:W-:Y:S07]  /*0da0*/  STG.E desc[UR36][R6.64+0x4], R9 ;  /* 0x0000040906007986 */ /* 0x0007ee000c101924 */
[----:B------:R-:W-:Y:S05]  /*0db0*/  @!P3 BRA `(.L_x_7) ;  /* 0x000000000010b947 */ /* 0x000fea0003800000 */
[----:B------:R-:W2:Y:S04]  /*0dc0*/  LDG.E R4, desc[UR36][R4.64+0x8] ;  /* 0x0000082404047981 */ /* 0x000ea8000c1e1900 */
[----:B---3--:R-:W2:Y:S02]  /*0dd0*/  LDG.E R9, desc[UR36][R6.64+0x8] ;  /* 0x0000082406097981 */ /* 0x008ea4000c1e1900 */
[----:B--2---:R-:W-:-:S05]  /*0de0*/  FADD R9, R4, R9 ;  /* 0x0000000904097221 */ /* 0x004fca0000000000 */
[----:B------:R1:W-:Y:S02]  /*0df0*/  STG.E desc[UR36][R6.64+0x8], R9 ;  /* 0x0000080906007986 */ /* 0x0003e4000c101924 */
.L_x_7:
[----:B------:R-:W-:Y:S05]  /*0e00*/  @!P2 BRA `(.L_x_10) ;  /* 0xfffffff40018a947 */ /* 0x000fea000383ffff */
.L_x_1:
[----:B------:R-:W-:Y:S05]  /*0e10*/  BSYNC.RECONVERGENT B0 ;  /* 0x0000000000007941 */ /* 0x000fea0003800200 */
.L_x_0:
[----:B-1--4-:R-:W1:Y:S01]  /*0e20*/  LDC R10, c[0x0][0x3a4] ;  /* 0x0000e900ff0a7b82 */ /* 0x012e620000000800 */
[----:B------:R-:W4:Y:S01]  /*0e30*/  LDCU UR4, c[0x0][0x3a8] ;  /* 0x00007500ff0477ac */ /* 0x000f220008000800 */
[----:B------:R-:W-:Y:S01]  /*0e40*/  BSSY.RECONVERGENT B0, `(.L_x_11) ;  /* 0x000013b000007945 */ /* 0x000fe20003800200 */
[----:B------:R-:W0:Y:S01]  /*0e50*/  LDCU UR6, c[0x0][0x3a4] ;  /* 0x00007480ff0677ac */ /* 0x000e220008000800 */
[----:B-1----:R-:W-:-:S04]  /*0e60*/  ISETP.GE.AND P0, PT, R10, 0x1, PT ;  /* 0x000000010a00780c */ /* 0x002fc80003f06270 */
[----:B----4-:R-:W-:-:S13]  /*0e70*/  ISETP.GE.OR P0, PT, R16, UR4, !P0 ;  /* 0x0000000410007c0c */ /* 0x010fda000c706670 */
[----:B0-----:R-:W-:Y:S05]  /*0e80*/  @P0 BRA `(.L_x_12) ;  /* 0x0000001000d80947 */ /* 0x001fea0003800000 */
[C---:B------:R-:W-:Y:S02]  /*0e90*/  LOP3.LUT R14, R10.reuse, 0x7, RZ, 0xc0, !PT ;  /* 0x000000070a0e7812 */ /* 0x040fe400078ec0ff */
[C---:B---3--:R-:W-:Y:S02]  /*0ea0*/  LOP3.LUT R13, R10.reuse, 0x3, RZ, 0xc0, !PT ;  /* 0x000000030a0d7812 */ /* 0x048fe400078ec0ff */
[----:B------:R-:W-:Y:S02]  /*0eb0*/  LOP3.LUT R10, R10, 0x7ffffff8, RZ, 0xc0, !PT ;  /* 0x7ffffff80a0a7812 */ /* 0x000fe400078ec0ff */
[----:B------:R-:W-:Y:S02]  /*0ec0*/  MOV R2, R16 ;  /* 0x0000001000027202 */ /* 0x000fe40000000f00 */
[----:B------:R-:W-:-:S07]  /*0ed0*/  IADD3 R12, PT, PT, R14, -0x1, RZ ;  /* 0xffffffff0e0c7810 */ /* 0x000fce0007ffe0ff */
.L_x_48:
[----:B0-----:R-:W0:Y:S01]  /*0ee0*/  LDC.64 R4, c[0x0][0x398] ;  /* 0x0000e600ff047b82 */ /* 0x001e220000000a00 */
[----:B-1----:R-:W1:Y:S01]  /*0ef0*/  LDCU UR4, c[0x0][0x3a4] ;  /* 0x00007480ff0477ac */ /* 0x002e620008000800 */
[----:B------:R-:W-:Y:S01]  /*0f00*/  MOV R11, R2 ;  /* 0x00000002000b7202 */ /* 0x000fe20000000f00 */
[----:B------:R-:W-:Y:S01]  /*0f10*/  HFMA2 R8, -RZ, RZ, 0, 0 ;  /* 0x00000000ff087431 */ /* 0x000fe200000001ff */
[----:B---3--:R-:W3:Y:S01]  /*0f20*/  LDCU UR5, c[0x0][0x3a8] ;  /* 0x00007500ff0577ac */ /* 0x008ee20008000800 */
[----:B-1----:R-:W-:Y:S01]  /*0f30*/  UISETP.GE.U32.AND UP0, UPT, UR4, 0x8, UPT ;  /* 0x000000080400788c */ /* 0x002fe2000bf06070 */
[C---:B0-----:R-:W-:Y:S01]  /*0f40*/  IMAD.WIDE R4, R2.reuse, 0x4, R4 ;  /* 0x0000000402047825 */ /* 0x041fe200078e0204 */
[----:B------:R-:W-:-:S04]  /*0f50*/  IADD3 R2, PT, PT, R2, UR40, RZ ;  /* 0x0000002802027c10 */ /* 0x000fc8000fffe0ff */
[----:B---3--:R-:W-:-:S03]  /*0f60*/  ISETP.GE.AND P2, PT, R2, UR5, PT ;  /* 0x0000000502007c0c */ /* 0x008fc6000bf46270 */
[----:B------:R-:W-:Y:S10]  /*0f70*/  BRA.U !UP0, `(.L_x_13) ;  /* 0x0000000908507547 */ /* 0x000ff4000b800000 */
[----:B--2---:R-:W0:Y:S01]  /*0f80*/  LDC.64 R6, c[0x0][0x388] ;  /* 0x0000e200ff067b82 */ /* 0x004e220000000a00 */
[----:B------:R-:W-:-:S07]  /*0f90*/  MOV R15, RZ ;  /* 0x000000ff000f7202 */ /* 0x000fce0000000f00 */
.L_x_30:
[----:B------:R-:W2:Y:S01]  /*0fa0*/  LDG.E R3, desc[UR36][R4.64] ;  /* 0x0000002404037981 */ /* 0x000ea2000c1e1900 */
[----:B-1----:R-:W-:-:S04]  /*0fb0*/  IMAD R9, R11, UR6, R15 ;  /* 0x000000060b097c24 */ /* 0x002fc8000f8e020f */
[----:B0-----:R-:W-:-:S05]  /*0fc0*/  IMAD.WIDE R8, R9, 0x4, R6 ;  /* 0x0000000409087825 */ /* 0x001fca00078e0206 */
[----:B------:R-:W3:Y:S01]  /*0fd0*/  LDG.E R0, desc[UR36][R8.64] ;  /* 0x0000002408007981 */ /* 0x000ee2000c1e1900 */
[----:B------:R-:W-:Y:S01]  /*0fe0*/  IADD3 R15, PT, PT, R15, 0x8, RZ ;  /* 0x000000080f0f7810 */ /* 0x000fe20007ffe0ff */
[----:B------:R-:W-:Y:S03]  /*0ff0*/  BSSY.RECONVERGENT B3, `(.L_x_14) ;  /* 0x000000e000037945 */ /* 0x000fe60003800200 */
[----:B------:R-:W-:Y:S02]  /*1000*/  ISETP.NE.AND P3, PT, R15, R10, PT ;  /* 0x0000000a0f00720c */ /* 0x000fe40003f65270 */
[----:B--2---:R-:W-:-:S04]  /*1010*/  I2FP.F32.S32 R19, R3 ;  /* 0x0000000300137245 */ /* 0x004fc80000201400 */
[----:B------:R-:W0:Y:S08]  /*1020*/  MUFU.RCP R3, R19 ;  /* 0x0000001300037308 */ /* 0x000e300000001000 */
[----:B---3--:R-:W1:Y:S01]  /*1030*/  FCHK P0, R0, R19 ;  /* 0x0000001300007302 */ /* 0x008e620000000000 */
[----:B0-----:R-:W-:-:S04]  /*1040*/  FFMA R18, -R19, R3, 1 ;  /* 0x3f80000013127423 */ /* 0x001fc80000000103 */
[----:B------:R-:W-:-:S04]  /*1050*/  FFMA R3, R3, R18, R3 ;  /* 0x0000001203037223 */ /* 0x000fc80000000003 */
[----:B------:R-:W-:-:S04]  /*1060*/  FFMA R18, R0, R3, RZ ;  /* 0x0000000300127223 */ /* 0x000fc800000000ff */
[----:B------:R-:W-:-:S04]  /*1070*/  FFMA R17, -R19, R18, R0 ;  /* 0x0000001213117223 */ /* 0x000fc80000000100 */
[----:B------:R-:W-:Y:S01]  /*1080*/  FFMA R3, R3, R17, R18 ;  /* 0x0000001103037223 */ /* 0x000fe20000000012 */
[----:B-1----:R-:W-:Y:S06]  /*1090*/  @!P0 BRA `(.L_x_15) ;  /* 0x00000000000c8947 */ /* 0x002fec0003800000 */
[----:B------:R-:W-:Y:S02]  /*10a0*/  MOV R3, R19 ;  /* 0x0000001300037202 */ /* 0x000fe40000000f00 */
[----:B------:R-:W-:-:S07]  /*10b0*/  MOV R18, 0x10d0 ;  /* 0x000010d000127802 */ /* 0x000fce0000000f00 */
[----:B------:R-:W-:Y:S05]  /*10c0*/  CALL.REL.NOINC `($__internal_0_$__cuda_sm3x_div_rn_noftz_f32_slowpath) ;  /* 0x0000003000dc7944 */ /* 0x000fea0003c00000 */
.L_x_15:
[----:B------:R-:W-:Y:S05]  /*10d0*/  BSYNC.RECONVERGENT B3 ;  /* 0x0000000000037941 */ /* 0x000fea0003800200 */
.L_x_14:
[----:B------:R0:W-:Y:S04]  /*10e0*/  STG.E desc[UR36][R8.64], R3 ;  /* 0x0000000308007986 */ /* 0x0001e8000c101924 */
[----:B------:R-:W2:Y:S04]  /*10f0*/  LDG.E R17, desc[UR36][R4.64] ;  /* 0x0000002404117981 */ /* 0x000ea8000c1e1900 */
[----:B------:R-:W3:Y:S01]  /*1100*/  LDG.E R0, desc[UR36][R8.64+0x4] ;  /* 0x0000042408007981 */ /* 0x000ee2000c1e1900 */
[----:B------:R-:W-:Y:S01]  /*1110*/  BSSY.RECONVERGENT B3, `(.L_x_16) ;  /* 0x000000e000037945 */ /* 0x000fe20003800200 */
[----:B--2---:R-:W-:-:S04]  /*1120*/  I2FP.F32.S32 R21, R17 ;  /* 0x0000001100157245 */ /* 0x004fc80000201400 */
[----:B------:R-:W1:Y:S08]  /*1130*/  MUFU.RCP R17, R21 ;  /* 0x0000001500117308 */ /* 0x000e700000001000 */
[----:B---3--:R-:W2:Y:S01]  /*1140*/  FCHK P0, R0, R21 ;  /* 0x0000001500007302 */ /* 0x008ea20000000000 */
[----:B-1----:R-:W-:-:S04]  /*1150*/  FFMA R18, -R21, R17, 1 ;  /* 0x3f80000015127423 */ /* 0x002fc80000000111 */
[----:B------:R-:W-:-:S04]  /*1160*/  FFMA R17, R17, R18, R17 ;  /* 0x0000001211117223 */ /* 0x000fc80000000011 */
[----:B------:R-:W-:-:S04]  /*1170*/  FFMA R18, R0, R17, RZ ;  /* 0x0000001100127223 */ /* 0x000fc800000000ff */
[----:B------:R-:W-:-:S04]  /*1180*/  FFMA R19, -R21, R18, R0 ;  /* 0x0000001215137223 */ /* 0x000fc80000000100 */
[----:B------:R-:W-:Y:S01]  /*1190*/  FFMA R17, R17, R19, R18 ;  /* 0x0000001311117223 */ /* 0x000fe20000000012 */
[----:B0-2---:R-:W-:Y:S06]  /*11a0*/  @!P0 BRA `(.L_x_17) ;  /* 0x0000000000108947 */ /* 0x005fec0003800000 */
[----:B------:R-:W-:Y:S02]  /*11b0*/  MOV R3, R21 ;  /* 0x0000001500037202 */ /* 0x000fe40000000f00 */
[----:B------:R-:W-:-:S07]  /*11c0*/  MOV R18, 0x11e0 ;  /* 0x000011e000127802 */ /* 0x000fce0000000f00 */
[----:B------:R-:W-:Y:S05]  /*11d0*/  CALL.REL.NOINC `($__internal_0_$__cuda_sm3x_div_rn_noftz_f32_slowpath) ;  /* 0x0000003000987944 */ /* 0x000fea0003c00000 */
[----:B------:R-:W-:-:S07]  /*11e0*/  MOV R17, R3 ;  /* 0x0000000300117202 */ /* 0x000fce0000000f00 */
.L_x_17:
[----:B------:R-:W-:Y:S05]  /*11f0*/  BSYNC.RECONVERGENT B3 ;  /* 0x0000000000037941 */ /* 0x000fea0003800200 */
.L_x_16:
        /* <DEDUP_REMOVED lines=16> */
.L_x_19:
[----:B------:R-:W-:Y:S05]  /*1300*/  BSYNC.RECONVERGENT B3 ;  /* 0x0000000000037941 */ /* 0x000fea0003800200 */
.L_x_18:
        /* <DEDUP_REMOVED lines=17> */
.L_x_21:
[----:B------:R-:W-:Y:S05]  /*1420*/  BSYNC.RECONVERGENT B3 ;  /* 0x0000000000037941 */ /* 0x000fea0003800200 */
.L_x_20:
        /* <DEDUP_REMOVED lines=16> */
.L_x_23:
[----:B------:R-:W-:Y:S05]  /*1530*/  BSYNC.RECONVERGENT B3 ;  /* 0x0000000000037941 */ /* 0x000fea0003800200 */
.L_x_22:
        /* <DEDUP_REMOVED lines=17> */
.L_x_25:
[----:B------:R-:W-:Y:S05]  /*1650*/  BSYNC.RECONVERGENT B3 ;  /* 0x0000000000037941 */ /* 0x000fea0003800200 */
.L_x_24:
        /* <DEDUP_REMOVED lines=16> */
.L_x_27:
[----:B------:R-:W-:Y:S05]  /*1760*/  BSYNC.RECONVERGENT B3 ;  /* 0x0000000000037941 */ /* 0x000fea0003800200 */
.L_x_26:
        /* <DEDUP_REMOVED lines=17> */
.L_x_29:
[----:B------:R-:W-:Y:S05]  /*1880*/  BSYNC.RECONVERGENT B3 ;  /* 0x0000000000037941 */ /* 0x000fea0003800200 */
.L_x_28:
[----:B------:R1:W-:Y:S01]  /*1890*/  STG.E desc[UR36][R8.64+0x1c], R17 ;  /* 0x00001c1108007986 */ /* 0x0003e2000c101924 */
[----:B------:R-:W-:Y:S05]  /*18a0*/  @P3 BRA `(.L_x_30) ;  /* 0xfffffff400bc3947 */ /* 0x000fea000383ffff */
[----:B-1----:R-:W-:-:S07]  /*18b0*/  MOV R8, R10 ;  /* 0x0000000a00087202 */ /* 0x002fce0000000f00 */
.L_x_13:
[----:B------:R-:W-:-:S13]  /*18c0*/  ISETP.NE.AND P0, PT, R14, RZ, PT ;  /* 0x000000ff0e00720c */ /* 0x000fda0003f05270 */
[----:B------:R-:W-:Y:S05]  /*18d0*/  @!P0 BRA `(.L_x_31) ;  /* 0x0000000800408947 */ /* 0x000fea0003800000 */
[----:B------:R-:W-:-:S13]  /*18e0*/  ISETP.GE.U32.AND P0, PT, R12, 0x3, PT ;  /* 0x000000030c00780c */ /* 0x000fda0003f06070 */
[----:B------:R-:W-:Y:S05]  /*18f0*/  @!P0 BRA `(.L_x_32) ;  /* 0x00000004002c8947 */ /* 0x000fea0003800000 */
[----:B--2---:R-:W0:Y:S01]  /*1900*/  LDC.64 R6, c[0x0][0x388] ;  /* 0x0000e200ff067b82 */ /* 0x004e220000000a00 */
[----:B------:R-:W1:Y:S01]  /*1910*/  LDCU UR4, c[0x0][0x3a4] ;  /* 0x00007480ff0477ac */ /* 0x000e620008000800 */
[----:B------:R-:W2:Y:S01]  /*1920*/  LDG.E R9, desc[UR36][R4.64] ;  /* 0x0000002404097981 */ /* 0x000ea2000c1e1900 */
[----:B-1----:R-:W-:-:S04]  /*1930*/  IMAD R3, R11, UR4, R8 ;  /* 0x000000040b037c24 */ /* 0x002fc8000f8e0208 */
[----:B0-----:R-:W-:-:S05]  /*1940*/  IMAD.WIDE R6, R3, 0x4, R6 ;  /* 0x0000000403067825 */ /* 0x001fca00078e0206 */
[----:B------:R-:W3:Y:S01]  /*1950*/  LDG.E R0, desc[UR36][R6.64] ;  /* 0x0000002406007981 */ /* 0x000ee2000c1e1900 */
[----:B------:R-:W-:Y:S01]  /*1960*/  BSSY.RECONVERGENT B3, `(.L_x_33) ;  /* 0x000000d000037945 */ /* 0x000fe20003800200 */
[----:B--2---:R-:W-:-:S04]  /*1970*/  I2FP.F32.S32 R15, R9 ;  /* 0x00000009000f7245 */ /* 0x004fc80000201400 */
[----:B------:R-:W0:Y:S02]  /*1980*/  MUFU.RCP R3, R15 ;  /* 0x0000000f00037308 */ /* 0x000e240000001000 */
[----:B0-----:R-:W-:-:S04]  /*1990*/  FFMA R18, -R15, R3, 1 ;  /* 0x3f8000000f127423 */ /* 0x001fc80000000103 */
[----:B------:R-:W-:Y:S02]  /*19a0*/  FFMA R3, R3, R18, R3 ;  /* 0x0000001203037223 */ /* 0x000fe40000000003 */
[----:B---3--:R-:W0:Y:S02]  /*19b0*/  FCHK P0, R0, R15 ;  /* 0x0000000f00007302 */ /* 0x008e240000000000 */
[----:B------:R-:W-:-:S04]  /*19c0*/  FFMA R18, R0, R3, RZ ;  /* 0x0000000300127223 */ /* 0x000fc800000000ff */
[----:B------:R-:W-:-:S04]  /*19d0*/  FFMA R9, -R15, R18, R0 ;  /* 0x000000120f097223 */ /* 0x000fc80000000100 */
[----:B------:R-:W-:Y:S01]  /*19e0*/  FFMA R3, R3, R9, R18 ;  /* 0x0000000903037223 */ /* 0x000fe20000000012 */
[----:B0-----:R-:W-:Y:S06]  /*19f0*/  @!P0 BRA `(.L_x_34) ;  /* 0x00000000000c8947 */ /* 0x001fec0003800000 */
[----:B------:R-:W-:Y:S02]  /*1a00*/  MOV R3, R15 ;  /* 0x0000000f00037202 */ /* 0x000fe40000000f00 */
[----:B------:R-:W-:-:S07]  /*1a10*/  MOV R18, 0x1a30 ;  /* 0x00001a3000127802 */ /* 0x000fce0000000f00 */
[----:B------:R-:W-:Y:S05]  /*1a20*/  CALL.REL.NOINC `($__internal_0_$__cuda_sm3x_div_rn_noftz_f32_slowpath) ;  /* 0x0000002800847944 */ /* 0x000fea0003c00000 */
.L_x_34:
[----:B------:R-:W-:Y:S05]  /*1a30*/  BSYNC.RECONVERGENT B3 ;  /* 0x0000000000037941 */ /* 0x000fea0003800200 */
.L_x_33:
        /* <DEDUP_REMOVED lines=17> */
.L_x_36:
[----:B------:R-:W-:Y:S05]  /*1b50*/  BSYNC.RECONVERGENT B3 ;  /* 0x0000000000037941 */ /* 0x000fea0003800200 */
.L_x_35:
        /* <DEDUP_REMOVED lines=16> */
.L_x_38:
[----:B------:R-:W-:Y:S05]  /*1c60*/  BSYNC.RECONVERGENT B3 ;  /* 0x0000000000037941 */ /* 0x000fea0003800200 */
.L_x_37:
        /* <DEDUP_REMOVED lines=17> */
.L_x_40:
[----:B------:R-:W-:Y:S05]  /*1d80*/  BSYNC.RECONVERGENT B3 ;  /* 0x0000000000037941 */ /* 0x000fea0003800200 */
.L_x_39:
[----:B------:R0:W-:Y:S01]  /*1d90*/  STG.E desc[UR36][R6.64+0xc], R9 ;  /* 0x00000c0906007986 */ /* 0x0001e2000c101924 */
[----:B------:R-:W-:-:S07]  /*1da0*/  IADD3 R8, PT, PT, R8, 0x4, RZ ;  /* 0x0000000408087810 */ /* 0x000fce0007ffe0ff */
.L_x_32:
[----:B------:R-:W-:-:S13]  /*1db0*/  ISETP.NE.AND P0, PT, R13, RZ, PT ;  /* 0x000000ff0d00720c */ /* 0x000fda0003f05270 */
[----:B------:R-:W-:Y:S05]  /*1dc0*/  @!P0 BRA `(.L_x_31) ;  /* 0x0000000400048947 */ /* 0x000fea0003800000 */
[----:B------:R-:W-:-:S13]  /*1dd0*/  ISETP.NE.AND P0, PT, R13, 0x1, PT ;  /* 0x000000010d00780c */ /* 0x000fda0003f05270 */
[----:B------:R-:W-:Y:S05]  /*1de0*/  @!P0 BRA `(.L_x_41) ;  /* 0x0000000000a08947 */ /* 0x000fea0003800000 */
[----:B0-2---:R-:W0:Y:S01]  /*1df0*/  LDC.64 R6, c[0x0][0x388] ;  /* 0x0000e200ff067b82 */ /* 0x005e220000000a00 */
        /* <DEDUP_REMOVED lines=18> */
.L_x_43:
[----:B------:R-:W-:Y:S05]  /*1f20*/  BSYNC.RECONVERGENT B3 ;  /* 0x0000000000037941 */ /* 0x000fea0003800200 */
.L_x_42:
        /* <DEDUP_REMOVED lines=17> */
.L_x_45:
[----:B------:R-:W-:Y:S05]  /*2040*/  BSYNC.RECONVERGENT B3 ;  /* 0x0000000000037941 */ /* 0x000fea0003800200 */
.L_x_44:
[----:B------:R1:W-:Y:S01]  /*2050*/  STG.E desc[UR36][R6.64+0x4], R9 ;  /* 0x0000040906007986 */ /* 0x0003e2000c101924 */
[----:B------:R-:W-:-:S07]  /*2060*/  IADD3 R8, PT, PT, R8, 0x2, RZ ;  /* 0x0000000208087810 */ /* 0x000fce0007ffe0ff */
.L_x_41:
[----:B------:R-:W3:Y:S02]  /*2070*/  LDCU UR4, c[0x0][0x3a4] ;  /* 0x00007480ff0477ac */ /* 0x000ee40008000800 */
[----:B---3--:R-:W-:-:S09]  /*2080*/  ULOP3.LUT UP0, URZ, UR4, 0x1, URZ, 0xc0, !UPT ;  /* 0x0000000104ff7892 */ /* 0x008fd2000f80c0ff */
[----:B------:R-:W-:Y:S05]  /*2090*/  BRA.U !UP0, `(.L_x_31) ;  /* 0x0000000108507547 */ /* 0x000fea000b800000 */
[----:B012---:R-:W0:Y:S01]  /*20a0*/  LDC.64 R6, c[0x0][0x388] ;  /* 0x0000e200ff067b82 */ /* 0x007e220000000a00 */
[----:B------:R-:W2:Y:S01]  /*20b0*/  LDG.E R4, desc[UR36][R4.64] ;  /* 0x0000002404047981 */ /* 0x000ea2000c1e1900 */
[----:B------:R-:W-:-:S04]  /*20c0*/  IMAD R3, R11, UR4, R8 ;  /* 0x000000040b037c24 */ /* 0x000fc8000f8e0208 */
        /* <DEDUP_REMOVED lines=15> */
.L_x_47:
[----:B------:R-:W-:Y:S05]  /*21c0*/  BSYNC.RECONVERGENT B3 ;  /* 0x0000000000037941 */ /* 0x000fea0003800200 */
.L_x_46:
[----:B------:R3:W-:Y:S02]  /*21d0*/  STG.E desc[UR36][R6.64], R3 ;  /* 0x0000000306007986 */ /* 0x0007e4000c101924 */
.L_x_31:
[----:B------:R-:W-:Y:S05]  /*21e0*/  @!P2 BRA `(.L_x_48) ;  /* 0xffffffec003ca947 */ /* 0x000fea000383ffff */
.L_x_12:
[----:B------:R-:W-:Y:S05]  /*21f0*/  BSYNC.RECONVERGENT B0 ;  /* 0x0000000000007941 */ /* 0x000fea0003800200 */
.L_x_11:
[----:B------:R-:W4:Y:S02]  /*2200*/  LDCU UR4, c[0x0][0x3a0] ;  /* 0x00007400ff0477ac */ /* 0x000f240008000800 */
[----:B----4-:R-:W-:-:S13]  /*2210*/  ISETP.GE.AND P0, PT, R16, UR4, PT ;  /* 0x0000000410007c0c */ /* 0x010fda000bf06270 */
[----:B------:R-:W-:Y:S05]  /*2220*/  @P0 EXIT ;  /* 0x000000000000094d */ /* 0x000fea0003800000 */
[----:B------:R-:W4:Y:S01]  /*2230*/  LDCU UR41, c[0x0][0x3a8] ;  /* 0x00007500ff2977ac */ /* 0x000f220008000800 */
[----:B------:R-:W5:Y:S01]  /*2240*/  LDCU UR4, c[0x0][0x3a4] ;  /* 0x00007480ff0477ac */ /* 0x000f620008000800 */
[----:B----4-:R-:W-:Y:S02]  /*2250*/  UIADD3 UR41, UPT, UPT, UR41, -0x1, URZ ;  /* 0xffffffff29297890 */ /* 0x010fe4000fffe0ff */
[----:B-----5:R-:W-:Y:S02]  /*2260*/  UIMAD.WIDE UR38, UR4, 0x4, URZ ;  /* 0x00000004042678a5 */ /* 0x020fe4000f8e02ff */
[----:B------:R-:W-:Y:S02]  /*2270*/  UIADD3 UR44, UPT, UPT, UR4, -0x1, URZ ;  /* 0xffffffff042c7890 */ /* 0x000fe4000fffe0ff */
[----:B------:R-:W-:Y:S02]  /*2280*/  ULOP3.LUT UR45, UR4, 0xf, URZ, 0xc0, !UPT ;  /* 0x0000000f042d7892 */ /* 0x000fe4000f8ec0ff */
[----:B------:R-:W-:-:S02]  /*2290*/  ULOP3.LUT UR46, UR4, 0x7, URZ, 0xc0, !UPT ;  /* 0x00000007042e7892 */ /* 0x000fc4000f8ec0ff */
[----:B------:R-:W-:Y:S02]  /*22a0*/  ULOP3.LUT UR47, UR4, 0x7ffffff0, URZ, 0xc0, !UPT ;  /* 0x7ffffff0042f7892 */ /* 0x000fe4000f8ec0ff */
[----:B------:R-:W-:Y:S02]  /*22b0*/  ULOP3.LUT UR42, UR4, 0x3, URZ, 0xc0, !UPT ;  /* 0x00000003042a7892 */ /* 0x000fe4000f8ec0ff */
[----:B------:R-:W-:-:S12]  /*22c0*/  ULOP3.LUT UR43, UR41, 0xfffffffc, URZ, 0xc0, !UPT ;  /* 0xfffffffc292b7892 */ /* 0x000fd8000f8ec0ff */
.L_x_76:
[----:B------:R-:W4:Y:S01]  /*22d0*/  LDC R17, c[0x0][0x3a4] ;  /* 0x0000e900ff117b82 */ /* 0x000f220000000800 */
[----:B------:R-:W-:Y:S02]  /*22e0*/  MOV R0, 0x0 ;  /* 0x0000000000007802 */ /* 0x000fe40000000f00 */
[----:B0123--:R-:W-:Y:S02]  /*22f0*/  MOV R7, UR39 ;  /* 0x0000002700077c02 */ /* 0x00ffe40008000f00 */
[----:B------:R-:W-:Y:S02]  /*2300*/  MOV R5, UR39 ;  /* 0x0000002700057c02 */ /* 0x000fe40008000f00 */
[----:B------:R-:W-:Y:S01]  /*2310*/  MOV R4, UR38 ;  /* 0x0000002600047c02 */ /* 0x000fe20008000f00 */
[----:B------:R0:W1:Y:S01]  /*2320*/  LDC.64 R2, c[0x4][R0] ;  /* 0x0100000000027b82 */ /* 0x0000620000000a00 */
[----:B------:R-:W-:Y:S02]  /*2330*/  MOV R6, UR38 ;  /* 0x0000002600067c02 */ /* 0x000fe40008000f00 */
[----:B------:R-:W-:-:S02]  /*2340*/  MOV R5, R7 ;  /* 0x0000000700057202 */ /* 0x000fc40000000f00 */
[----:B----4-:R-:W-:-:S04]  /*2350*/  ISETP.GE.AND P0, PT, R17, 0x1, PT ;  /* 0x000000011100780c */ /* 0x010fc80003f06270 */
[----:B0-----:R-:W-:-:S09]  /*2360*/  P2R R0, PR, RZ, 0x1 ;  /* 0x00000001ff007803 */ /* 0x001fd20000000000 */
[----:B------:R-:W-:-:S07]  /*2370*/  LEPC R20, `(.L_x_49) ;  /* 0x000000001014794e */ /* 0x000fce0000000000 */
[----:B-1----:R-:W-:Y:S05]  /*2380*/  CALL.ABS.NOINC R2 ;  /* 0x0000000002007343 */ /* 0x002fea0003c00000 */
.L_x_49:
[----:B------:R-:W-:Y:S01]  /*2390*/  ISETP.GE.AND P6, PT, R17, 0x1, PT ;  /* 0x000000011100780c */ /* 0x000fe20003fc6270 */
[----:B------:R-:W-:Y:S01]  /*23a0*/  HFMA2 R3, -RZ, RZ, 0, 0 ;  /* 0x00000000ff037431 */ /* 0x000fe200000001ff */
[----:B------:R-:W-:Y:S02]  /*23b0*/  MOV R0, UR45 ;  /* 0x0000002d00007c02 */ /* 0x000fe40008000f00 */
[----:B------:R-:W-:Y:S02]  /*23c0*/  MOV R2, UR46 ;  /* 0x0000002e00027c02 */ /* 0x000fe40008000f00 */
[----:B------:R-:W-:Y:S02]  /*23d0*/  IADD3 R0, PT, PT, R0, -0x1, RZ ;  /* 0xffffffff00007810 */ /* 0x000fe40007ffe0ff */
[----:B------:R-:W-:-:S05]  /*23e0*/  IADD3 R2, PT, PT, R2, -0x1, RZ ;  /* 0xffffffff02027810 */ /* 0x000fca0007ffe0ff */
[----:B------:R-:W-:Y:S05]  /*23f0*/  @!P6 BRA `(.L_x_50) ;  /* 0x000000100050e947 */ /* 0x000fea0003800000 */
[----:B------:R-:W0:Y:S01]  /*2400*/  LDCU UR4, c[0x0][0x3a4] ;  /* 0x00007480ff0477ac */ /* 0x000e220008000800 */
[----:B------:R-:W-:Y:S02]  /*2410*/  MOV R3, UR44 ;  /* 0x0000002c00037c02 */ /* 0x000fe40008000f00 */
[----:B------:R-:W-:Y:S02]  /*2420*/  MOV R6, RZ ;  /* 0x000000ff00067202 */ /* 0x000fe40000000f00 */
[----:B------:R-:W-:Y:S01]  /*2430*/  ISETP.GE.U32.AND P0, PT, R3, 0xf, PT ;  /* 0x0000000f0300780c */ /* 0x000fe20003f06070 */
[----:B0-----:R-:W-:-:S12]  /*2440*/  IMAD R3, R16, UR4, RZ ;  /* 0x0000000410037c24 */ /* 0x001fd8000f8e02ff */
[----:B------:R-:W-:Y:S05]  /*2450*/  @!P0 BRA `(.L_x_51) ;  /* 0x0000000000c88947 */ /* 0x000fea0003800000 */
[----:B------:R-:W-:Y:S01]  /*2460*/  UIADD3 UR4, UPT, UPT, -UR47, URZ, URZ ;  /* 0x000000ff2f047290 */ /* 0x000fe2000fffe1ff */
[----:B------:R-:W-:Y:S01]  /*2470*/  IADD3 R12, P1, PT, R4, 0x20, RZ ;  /* 0x00000020040c7810 */ /* 0x000fe20007f3e0ff */
[----:B------:R-:W-:Y:S01]  /*2480*/  BSSY.RECONVERGENT B0, `(.L_x_52) ;  /* 0x000002e000007945 */ /* 0x000fe20003800200 */
[----:B------:R-:W-:Y:S02]  /*2490*/  MOV R11, R3 ;  /* 0x00000003000b7202 */ /* 0x000fe40000000f00 */
[----:B------:R-:W-:Y:S02]  /*24a0*/  IADD3.X R23, PT, PT, RZ, R5, RZ, P1, !PT ;  /* 0x00000005ff177210 */ /* 0x000fe40000ffe4ff */
[----:B------:R-:W-:-:S07]  /*24b0*/  MOV R10, UR4 ;  /* 0x00000004000a7c02 */ /* 0x000fce0008000f00 */
.L_x_53:
[----:B0-----:R-:W0:Y:S02]  /*24c0*/  LDC.64 R8, c[0x0][0x380] ;  /* 0x0000e000ff087b82 */ /* 0x001e240000000a00 */
[----:B0-----:R-:W-:-:S05]  /*24d0*/  IMAD.WIDE R8, R11, 0x4, R8 ;  /* 0x000000040b087825 */ /* 0x001fca00078e0208 */
[----:B------:R-:W2:Y:S01]  /*24e0*/  LDG.E R13, desc[UR36][R8.64] ;  /* 0x00000024080d7981 */ /* 0x000ea2000c1e1900 */
[----:B------:R-:W-:Y:S02]  /*24f0*/  MOV R6, R12 ;  /* 0x0000000c00067202 */ /* 0x000fe40000000f00 */
[----:B------:R-:W-:-:S05]  /*2500*/  MOV R7, R23 ;  /* 0x0000001700077202 */ /* 0x000fca0000000f00 */
[----:B--2---:R0:W-:Y:S04]  /*2510*/  ST.E desc[UR36][R6.64+-0x20], R13 ;  /* 0xffffe00d06007985 */ /* 0x0041e8000c101924 */
[----:B------:R-:W2:Y:S04]  /*2520*/  LDG.E R15, desc[UR36][R8.64+0x4] ;  /* 0x00000424080f7981 */ /* 0x000ea8000c1e1900 */
[----:B--2---:R1:W-:Y:S04]  /*2530*/  ST.E desc[UR36][R6.64+-0x1c], R15 ;  /* 0xffffe40f06007985 */ /* 0x0043e8000c101924 */
[----:B------:R-:W2:Y:S04]  /*2540*/  LDG.E R19, desc[UR36][R8.64+0x8] ;  /* 0x0000082408137981 */ /* 0x000ea8000c1e1900 */
[----:B--2---:R2:W-:Y:S04]  /*2550*/  ST.E desc[UR36][R6.64+-0x18], R19 ;  /* 0xffffe81306007985 */ /* 0x0045e8000c101924 */
[----:B------:R-:W3:Y:S04]  /*2560*/  LDG.E R21, desc[UR36][R8.64+0xc] ;  /* 0x00000c2408157981 */ /* 0x000ee8000c1e1900 */
[----:B---3--:R3:W-:Y:S04]  /*2570*/  ST.E desc[UR36][R6.64+-0x14], R21 ;  /* 0xffffec1506007985 */ /* 0x0087e8000c101924 */
[----:B------:R-:W4:Y:S04]  /*2580*/  LDG.E R23, desc[UR36][R8.64+0x10] ;  /* 0x0000102408177981 */ /* 0x000f28000c1e1900 */
[----:B----4-:R4:W-:Y:S04]  /*2590*/  ST.E desc[UR36][R6.64+-0x10], R23 ;  /* 0xfffff01706007985 */ /* 0x0109e8000c101924 */
[----:B------:R-:W5:Y:S04]  /*25a0*/  LDG.E R25, desc[UR36][R8.64+0x14] ;  /* 0x0000142408197981 */ /* 0x000f68000c1e1900 */
[----:B-----5:R5:W-:Y:S04]  /*25b0*/  ST.E desc[UR36][R6.64+-0xc], R25 ;  /* 0xfffff41906007985 */ /* 0x020be8000c101924 */
[----:B0-----:R-:W2:Y:S04]  /*25c0*/  LDG.E R13, desc[UR36][R8.64+0x18] ;  /* 0x00001824080d7981 */ /* 0x001ea8000c1e1900 */
[----:B--2---:R0:W-:Y:S04]  /*25d0*/  ST.E desc[UR36][R6.64+-0x8], R13 ;  /* 0xfffff80d06007985 */ /* 0x0041e8000c101924 */
[----:B-1----:R-:W2:Y:S04]  /*25e0*/  LDG.E R15, desc[UR36][R8.64+0x1c] ;  /* 0x00001c24080f7981 */ /* 0x002ea8000c1e1900 */
[----:B--2---:R1:W-:Y:S04]  /*25f0*/  ST.E desc[UR36][R6.64+-0x4], R15 ;  /* 0xfffffc0f06007985 */ /* 0x0043e8000c101924 */
[----:B------:R-:W2:Y:S04]  /*2600*/  LDG.E R19, desc[UR36][R8.64+0x20] ;  /* 0x0000202408137981 */ /* 0x000ea8000c1e1900 */
[----:B--2---:R2:W-:Y:S04]  /*2610*/  ST.E desc[UR36][R6.64], R19 ;  /* 0x0000001306007985 */ /* 0x0045e8000c101924 */
[----:B---3--:R-:W3:Y:S04]  /*2620*/  LDG.E R21, desc[UR36][R8.64+0x24] ;  /* 0x0000242408157981 */ /* 0x008ee8000c1e1900 */
[----:B---3--:R3:W-:Y:S04]  /*2630*/  ST.E desc[UR36][R6.64+0x4], R21 ;  /* 0x0000041506007985 */ /* 0x0087e8000c101924 */
[----:B----4-:R-:W4:Y:S04]  /*2640*/  LDG.E R23, desc[UR36][R8.64+0x28] ;  /* 0x0000282408177981 */ /* 0x010f28000c1e1900 */
[----:B----4-:R4:W-:Y:S04]  /*2650*/  ST.E desc[UR36][R6.64+0x8], R23 ;  /* 0x0000081706007985 */ /* 0x0109e8000c101924 */
[----:B-----5:R-:W5:Y:S04]  /*2660*/  LDG.E R25, desc[UR36][R8.64+0x2c] ;  /* 0x00002c2408197981 */ /* 0x020f68000c1e1900 */
[----:B-----5:R1:W-:Y:S04]  /*2670*/  ST.E desc[UR36][R6.64+0xc], R25 ;  /* 0x00000c1906007985 */ /* 0x0203e8000c101924 */
[----:B0-----:R-:W5:Y:S04]  /*2680*/  LDG.E R13, desc[UR36][R8.64+0x30] ;  /* 0x00003024080d7981 */ /* 0x001f68000c1e1900 */
[----:B-----5:R0:W-:Y:S04]  /*2690*/  ST.E desc[UR36][R6.64+0x10], R13 ;  /* 0x0000100d06007985 */ /* 0x0201e8000c101924 */
[----:B-1----:R-:W5:Y:S04]  /*26a0*/  LDG.E R15, desc[UR36][R8.64+0x34] ;  /* 0x00003424080f7981 */ /* 0x002f68000c1e1900 */
[----:B-----5:R0:W-:Y:S04]  /*26b0*/  ST.E desc[UR36][R6.64+0x14], R15 ;  /* 0x0000140f06007985 */ /* 0x0201e8000c101924 */
[----:B--2---:R-:W2:Y:S04]  /*26c0*/  LDG.E R19, desc[UR36][R8.64+0x38] ;  /* 0x0000382408137981 */ /* 0x004ea8000c1e1900 */
[----:B--2---:R0:W-:Y:S04]  /*26d0*/  ST.E desc[UR36][R6.64+0x18], R19 ;  /* 0x0000181306007985 */ /* 0x0041e8000c101924 */
[----:B---3--:R-:W2:Y:S01]  /*26e0*/  LDG.E R21, desc[UR36][R8.64+0x3c] ;  /* 0x00003c2408157981 */ /* 0x008ea2000c1e1900 */
[----:B------:R-:W-:-:S02]  /*26f0*/  IADD3 R10, PT, PT, R10, 0x10, RZ ;  /* 0x000000100a0a7810 */ /* 0x000fc40007ffe0ff */
[----:B------:R-:W-:Y:S02]  /*2700*/  IADD3 R12, P2, PT, R6, 0x40, RZ ;  /* 0x00000040060c7810 */ /* 0x000fe40007f5e0ff */
[----:B------:R-:W-:Y:S02]  /*2710*/  ISETP.NE.AND P1, PT, R10, RZ, PT ;  /* 0x000000ff0a00720c */ /* 0x000fe40003f25270 */
[----:B----4-:R-:W-:Y:S02]  /*2720*/  IADD3.X R23, PT, PT, RZ, R7, RZ, P2, !PT ;  /* 0x00000007ff177210 */ /* 0x010fe400017fe4ff */
[----:B------:R-:W-:Y:S01]  /*2730*/  IADD3 R11, PT, PT, R11, 0x10, RZ ;  /* 0x000000100b0b7810 */ /* 0x000fe20007ffe0ff */
[----:B--2---:R0:W-:Y:S08]  /*2740*/  ST.E desc[UR36][R6.64+0x1c], R21 ;  /* 0x00001c1506007985 */ /* 0x0041f0000c101924 */
[----:B------:R-:W-:Y:S05]  /*2750*/  @P1 BRA `(.L_x_53) ;  /* 0xfffffffc00581947 */ /* 0x000fea000383ffff */
[----:B------:R-:W-:Y:S05]  /*2760*/  BSYNC.RECONVERGENT B0 ;  /* 0x0000000000007941 */ /* 0x000fea0003800200 */
.L_x_52:
[----:B0-----:R-:W-:-:S07]  /*2770*/  MOV R6, UR47 ;  /* 0x0000002f00067c02 */ /* 0x001fce0008000f00 */
.L_x_51:
[----:B------:R-:W-:-:S13]  /*2780*/  ISETP.NE.AND P1, PT, RZ, UR45, PT ;  /* 0x0000002dff007c0c */ /* 0x000fda000bf25270 */
[----:B------:R-:W-:Y:S05]  /*2790*/  @!P1 BRA `(.L_x_54) ;  /* 0x0000000000e09947 */ /* 0x000fea0003800000 */
[----:B------:R-:W-:Y:S01]  /*27a0*/  ISETP.GE.U32.AND P2, PT, R0, 0x7, PT ;  /* 0x000000070000780c */ /* 0x000fe20003f46070 */
[----:B------:R-:W-:-:S12]  /*27b0*/  UISETP.NE.AND UP0, UPT, UR46, URZ, UPT ;  /* 0x000000ff2e00728c */ /* 0x000fd8000bf05270 */
[----:B------:R-:W-:Y:S05]  /*27c0*/  @!P2 BRA `(.L_x_55) ;  /* 0x000000000054a947 */ /* 0x000fea0003800000 */
[----:B------:R-:W0:Y:S01]  /*27d0*/  LDC.64 R8, c[0x0][0x380] ;  /* 0x0000e000ff087b82 */ /* 0x000e220000000a00 */
[----:B------:R-:W-:-:S05]  /*27e0*/  IADD3 R7, PT, PT, R3, R6, RZ ;  /* 0x0000000603077210 */ /* 0x000fca0007ffe0ff */
[----:B0-----:R-:W-:-:S05]  /*27f0*/  IMAD.WIDE R8, R7, 0x4, R8 ;  /* 0x0000000407087825 */ /* 0x001fca00078e0208 */
[----:B------:R-:W2:Y:S01]  /*2800*/  LDG.E R7, desc[UR36][R8.64] ;  /* 0x0000002408077981 */ /* 0x000ea2000c1e1900 */
[----:B------:R-:W-:-:S05]  /*2810*/  IMAD.WIDE.U32 R10, R6, 0x4, R4 ;  /* 0x00000004060a7825 */ /* 0x000fca00078e0004 */
[----:B--2---:R0:W-:Y:S04]  /*2820*/  ST.E desc[UR36][R10.64], R7 ;  /* 0x000000070a007985 */ /* 0x0041e8000c101924 */
[----:B------:R-:W2:Y:S04]  /*2830*/  LDG.E R13, desc[UR36][R8.64+0x4] ;  /* 0x00000424080d7981 */ /* 0x000ea8000c1e1900 */
[----:B--2---:R1:W-:Y:S04]  /*2840*/  ST.E desc[UR36][R10.64+0x4], R13 ;  /* 0x0000040d0a007985 */ /* 0x0043e8000c101924 */
[----:B------:R-:W2:Y:S04]  /*2850*/  LDG.E R15, desc[UR36][R8.64+0x8] ;  /* 0x00000824080f7981 */ /* 0x000ea8000c1e1900 */
[----:B--2---:R2:W-:Y:S04]  /*2860*/  ST.E desc[UR36][R10.64+0x8], R15 ;  /* 0x0000080f0a007985 */ /* 0x0045e8000c101924 */
[----:B------:R-:W3:Y:S04]  /*2870*/  LDG.E R19, desc[UR36][R8.64+0xc] ;  /* 0x00000c2408137981 */ /* 0x000ee8000c1e1900 */
[----:B---3--:R2:W-:Y:S04]  /*2880*/  ST.E desc[UR36][R10.64+0xc], R19 ;  /* 0x00000c130a007985 */ /* 0x0085e8000c101924 */
[----:B------:R-:W3:Y:S04]  /*2890*/  LDG.E R21, desc[UR36][R8.64+0x10] ;  /* 0x0000102408157981 */ /* 0x000ee8000c1e1900 */
[----:B---3--:R2:W-:Y:S04]  /*28a0*/  ST.E desc[UR36][R10.64+0x10], R21 ;  /* 0x000010150a007985 */ /* 0x0085e8000c101924 */
[----:B------:R-:W3:Y:S04]  /*28b0*/  LDG.E R23, desc[UR36][R8.64+0x14] ;  /* 0x0000142408177981 */ /* 0x000ee8000c1e1900 */
[----:B---3--:R2:W-:Y:S04]  /*28c0*/  ST.E desc[UR36][R10.64+0x14], R23 ;  /* 0x000014170a007985 */ /* 0x0085e8000c101924 */
[----:B0-----:R-:W3:Y:S04]  /*28d0*/  LDG.E R7, desc[UR36][R8.64+0x18] ;  /* 0x0000182408077981 */ /* 0x001ee8000c1e1900 */
[----:B---3--:R2:W-:Y:S04]  /*28e0*/  ST.E desc[UR36][R10.64+0x18], R7 ;  /* 0x000018070a007985 */ /* 0x0085e8000c101924 */
[----:B-1----:R-:W3:Y:S01]  /*28f0*/  LDG.E R13, desc[UR36][R8.64+0x1c] ;  /* 0x00001c24080d7981 */ /* 0x002ee2000c1e1900 */
[----:B------:R-:W-:-:S03]  /*2900*/  IADD3 R6, PT, PT, R6, 0x8, RZ ;  /* 0x0000000806067810 */ /* 0x000fc60007ffe0ff */
[----:B---3--:R2:W-:Y:S04]  /*2910*/  ST.E desc[UR36][R10.64+0x1c], R13 ;  /* 0x00001c0d0a007985 */ /* 0x0085e8000c101924 */
.L_x_55:
[----:B------:R-:W-:Y:S05]  /*2920*/  BRA.U !UP0, `(.L_x_54) ;  /* 0x00000001087c7547 */ /* 0x000fea000b800000 */
[----:B------:R-:W-:Y:S01]  /*2930*/  ISETP.GE.U32.AND P2, PT, R2, 0x3, PT ;  /* 0x000000030200780c */ /* 0x000fe20003f46070 */
[----:B------:R-:W-:-:S12]  /*2940*/  UISETP.NE.AND UP0, UPT, UR42, URZ, UPT ;  /* 0x000000ff2a00728c */ /* 0x000fd8000bf05270 */
[----:B------:R-:W-:Y:S05]  /*2950*/  @!P2 BRA `(.L_x_56) ;  /* 0x000000000034a947 */ /* 0x000fea0003800000 */
[----:B------:R-:W0:Y:S01]  /*2960*/  LDC.64 R8, c[0x0][0x380] ;  /* 0x0000e000ff087b82 */ /* 0x000e220000000a00 */
[----:B--2---:R-:W-:-:S05]  /*2970*/  IADD3 R7, PT, PT, R3, R6, RZ ;  /* 0x0000000603077210 */ /* 0x004fca0007ffe0ff */
        /* <DEDUP_REMOVED lines=8> */
[----:B------:R-:W2:Y:S01]  /*2a00*/  LDG.E R19, desc[UR36][R8.64+0xc] ;  /* 0x00000c2408137981 */ /* 0x000ea2000c1e1900 */
[----:B------:R-:W-:-:S03]  /*2a10*/  IADD3 R6, PT, PT, R6, 0x4, RZ ;  /* 0x0000000406067810 */ /* 0x000fc60007ffe0ff */
[----:B--2---:R0:W-:Y:S04]  /*2a20*/  ST.E desc[UR36][R10.64+0xc], R19 ;  /* 0x00000c130a007985 */ /* 0x0041e8000c101924 */
.L_x_56:
[----:B------:R-:W-:Y:S05]  /*2a30*/  BRA.U !UP0, `(.L_x_54) ;  /* 0x0000000108387547 */ /* 0x000fea000b800000 */
[----:B------:R-:W1:Y:S01]  /*2a40*/  LDC.64 R8, c[0x0][0x380] ;  /* 0x0000e000ff087b82 */ /* 0x000e620000000a00 */
[----:B------:R-:W-:-:S05]  /*2a50*/  IADD3 R3, PT, PT, R3, R6, RZ ;  /* 0x0000000603037210 */ /* 0x000fca0007ffe0ff */
[----:B-1----:R-:W-:-:S05]  /*2a60*/  IMAD.WIDE R8, R3, 0x4, R8 ;  /* 0x0000000403087825 */ /* 0x002fca00078e0208 */
[----:B------:R-:W3:Y:S01]  /*2a70*/  LDG.E R3, desc[UR36][R8.64] ;  /* 0x0000002408037981 */ /* 0x000ee2000c1e1900 */
[----:B0-2---:R-:W-:Y:S01]  /*2a80*/  IMAD.WIDE.U32 R6, R6, 0x4, R4 ;  /* 0x0000000406067825 */ /* 0x005fe200078e0004 */
[----:B------:R-:W-:-:S04]  /*2a90*/  UISETP.NE.AND UP0, UPT, UR42, 0x1, UPT ;  /* 0x000000012a00788c */ /* 0x000fc8000bf05270 */
[----:B---3--:R1:W-:Y:S05]  /*2aa0*/  ST.E desc[UR36][R6.64], R3 ;  /* 0x0000000306007985 */ /* 0x0083ea000c101924 */
[----:B------:R-:W-:Y:S05]  /*2ab0*/  BRA.U !UP0, `(.L_x_54) ;  /* 0x0000000108187547 */ /* 0x000fea000b800000 */
[----:B-1----:R-:W2:Y:S01]  /*2ac0*/  LDG.E R3, desc[UR36][R8.64+0x4] ;  /* 0x0000042408037981 */ /* 0x002ea2000c1e1900 */
[----:B------:R-:W-:-:S03]  /*2ad0*/  UISETP.NE.AND UP0, UPT, UR42, 0x2, UPT ;  /* 0x000000022a00788c */ /* 0x000fc6000bf05270 */
[----:B--2---:R3:W-:Y:S06]  /*2ae0*/  ST.E desc[UR36][R6.64+0x4], R3 ;  /* 0x0000040306007985 */ /* 0x0047ec000c101924 */
[----:B------:R-:W-:Y:S05]  /*2af0*/  BRA.U !UP0, `(.L_x_54) ;  /* 0x0000000108087547 */ /* 0x000fea000b800000 */
[----:B------:R-:W2:Y:S04]  /*2b00*/  LDG.E R9, desc[UR36][R8.64+0x8] ;  /* 0x0000082408097981 */ /* 0x000ea8000c1e1900 */
[----:B--2---:R4:W-:Y:S02]  /*2b10*/  ST.E desc[UR36][R6.64+0x8], R9 ;  /* 0x0000080906007985 */ /* 0x0049e4000c101924 */
.L_x_54:
[----:B-1-3--:R-:W-:Y:S01]  /*2b20*/  HFMA2 R3, -RZ, RZ, 0, 0 ;  /* 0x00000000ff037431 */ /* 0x00afe200000001ff */
[----:B0-2-4-:R-:W-:Y:S01]  /*2b30*/  MOV R7, RZ ;  /* 0x000000ff00077202 */ /* 0x015fe20000000f00 */
[----:B------:R-:W-:Y:S06]  /*2b40*/  @!P0 BRA `(.L_x_57) ;  /* 0x00000004002c8947 */ /* 0x000fec0003800000 */
[----:B------:R-:W-:Y:S01]  /*2b50*/  BSSY.RECONVERGENT B0, `(.L_x_58) ;  /* 0x0000049000007945 */ /* 0x000fe20003800200 */
[----:B------:R-:W-:Y:S02]  /*2b60*/  MOV R3, RZ ;  /* 0x000000ff00037202 */ /* 0x000fe40000000f00 */
[----:B------:R-:W-:-:S07]  /*2b70*/  MOV R11, RZ ;  /* 0x000000ff000b7202 */ /* 0x000fce0000000f00 */
.L_x_59:
[----:B------:R-:W0:Y:S01]  /*2b80*/  LDC.64 R6, c[0x0][0x388] ;  /* 0x0000e200ff067b82 */ /* 0x000e220000000a00 */
[----:B------:R-:W-:-:S05]  /*2b90*/  IMAD.WIDE.U32 R8, R11, 0x4, R4 ;  /* 0x000000040b087825 */ /* 0x000fca00078e0004 */
[----:B------:R-:W2:Y:S04]  /*2ba0*/  LD.E R10, desc[UR36][R8.64] ;  /* 0x00000024080a7980 */ /* 0x000ea8000c101900 */
[----:B------:R-:W3:Y:S04]  /*2bb0*/  LD.E R22, desc[UR36][R8.64+0x4] ;  /* 0x0000042408167980 */ /* 0x000ee8000c101900 */
[----:B------:R-:W4:Y:S04]  /*2bc0*/  LD.E R24, desc[UR36][R8.64+0x8] ;  /* 0x0000082408187980 */ /* 0x000f28000c101900 */
[----:B------:R-:W5:Y:S04]  /*2bd0*/  LD.E R26, desc[UR36][R8.64+0xc] ;  /* 0x00000c24081a7980 */ /* 0x000f68000c101900 */
[----:B------:R-:W5:Y:S01]  /*2be0*/  LD.E R20, desc[UR36][R8.64+0x10] ;  /* 0x0000102408147980 */ /* 0x000f62000c101900 */
[----:B0-----:R-:W-:-:S03]  /*2bf0*/  IMAD.WIDE.U32 R6, R11, 0x4, R6 ;  /* 0x000000040b067825 */ /* 0x001fc600078e0006 */
[----:B------:R-:W5:Y:S04]  /*2c00*/  LD.E R19, desc[UR36][R8.64+0x14] ;  /* 0x0000142408137980 */ /* 0x000f68000c101900 */
[----:B------:R-:W2:Y:S04]  /*2c10*/  LDG.E R13, desc[UR36][R6.64] ;  /* 0x00000024060d7981 */ /* 0x000ea8000c1e1900 */
[----:B------:R-:W3:Y:S04]  /*2c20*/  LDG.E R23, desc[UR36][R6.64+0x4] ;  /* 0x0000042406177981 */ /* 0x000ee8000c1e1900 */
[----:B------:R-:W4:Y:S04]  /*2c30*/  LDG.E R25, desc[UR36][R6.64+0x8] ;  /* 0x0000082406197981 */ /* 0x000f28000c1e1900 */
[----:B------:R-:W5:Y:S04]  /*2c40*/  LDG.E R27, desc[UR36][R6.64+0xc] ;  /* 0x00000c24061b7981 */ /* 0x000f68000c1e1900 */
[----:B------:R-:W5:Y:S04]  /*2c50*/  LDG.E R21, desc[UR36][R6.64+0x10] ;  /* 0x0000102406157981 */ /* 0x000f68000c1e1900 */
[----:B------:R-:W5:Y:S04]  /*2c60*/  LDG.E R18, desc[UR36][R6.64+0x14] ;  /* 0x0000142406127981 */ /* 0x000f68000c1e1900 */
[----:B------:R-:W5:Y:S04]  /*2c70*/  LD.E R12, desc[UR36][R8.64+0x18] ;  /* 0x00001824080c7980 */ /* 0x000f68000c101900 */
[----:B------:R-:W5:Y:S01]  /*2c80*/  LDG.E R15, desc[UR36][R6.64+0x18] ;  /* 0x00001824060f7981 */ /* 0x000f62000c1e1900 */
[----:B--2---:R-:W-:-:S03]  /*2c90*/  FADD R14, R10, -R13 ;  /* 0x8000000d0a0e7221 */ /* 0x004fc60000000000 */
[----:B------:R-:W2:Y:S04]  /*2ca0*/  LD.E R10, desc[UR36][R8.64+0x1c] ;  /* 0x00001c24080a7980 */ /* 0x000ea8000c101900 */
[----:B------:R-:W2:Y:S01]  /*2cb0*/  LDG.E R13, desc[UR36][R6.64+0x1c] ;  /* 0x00001c24060d7981 */ /* 0x000ea2000c1e1900 */
[----:B------:R-:W-:Y:S01]  /*2cc0*/  FFMA R3, R14, R14, R3 ;  /* 0x0000000e0e037223 */ /* 0x000fe20000000003 */
[----:B---3--:R-:W-:Y:S01]  /*2cd0*/  FADD R22, R22, -R23 ;  /* 0x8000001716167221 */ /* 0x008fe20000000000 */
[----:B----4-:R-:W-:Y:S01]  /*2ce0*/  FADD R25, R24, -R25 ;  /* 0x8000001918197221 */ /* 0x010fe20000000000 */
[----:B------:R-:W3:Y:S02]  /*2cf0*/  LD.E R14, desc[UR36][R8.64+0x20] ;  /* 0x00002024080e7980 */ /* 0x000ee4000c101900 */
[----:B------:R-:W-:Y:S01]  /*2d00*/  FFMA R22, R22, R22, R3 ;  /* 0x0000001616167223 */ /* 0x000fe20000000003 */
[----:B-----5:R-:W-:Y:S01]  /*2d10*/  FADD R26, R26, -R27 ;  /* 0x8000001b1a1a7221 */ /* 0x020fe20000000000 */
[----:B------:R-:W3:Y:S02]  /*2d20*/  LDG.E R3, desc[UR36][R6.64+0x20] ;  /* 0x0000202406037981 */ /* 0x000ee4000c1e1900 */
[----:B------:R-:W-:Y:S01]  /*2d30*/  FFMA R25, R25, R25, R22 ;  /* 0x0000001919197223 */ /* 0x000fe20000000016 */
[----:B------:R-:W-:Y:S01]  /*2d40*/  FADD R24, R20, -R21 ;  /* 0x8000001514187221 */ /* 0x000fe20000000000 */
[----:B------:R-:W4:Y:S02]  /*2d50*/  LD.E R22, desc[UR36][R8.64+0x24] ;  /* 0x0000242408167980 */ /* 0x000f24000c101900 */
[----:B------:R-:W-:-:S02]  /*2d60*/  FFMA R25, R26, R26, R25 ;  /* 0x0000001a1a197223 */ /* 0x000fc40000000019 */
[----:B------:R-:W4:Y:S02]  /*2d70*/  LDG.E R23, desc[UR36][R6.64+0x24] ;  /* 0x0000242406177981 */ /* 0x000f24000c1e1900 */
[----:B------:R-:W-:Y:S01]  /*2d80*/  FFMA R25, R24, R24, R25 ;  /* 0x0000001818197223 */ /* 0x000fe20000000019 */
[----:B------:R-:W-:Y:S01]  /*2d90*/  FADD R24, R19, -R18 ;  /* 0x8000001213187221 */ /* 0x000fe20000000000 */
[----:B------:R-:W5:Y:S04]  /*2da0*/  LD.E R21, desc[UR36][R8.64+0x28] ;  /* 0x0000282408157980 */ /* 0x000f68000c101900 */
[----:B------:R-:W5:Y:S01]  /*2db0*/  LDG.E R20, desc[UR36][R6.64+0x28] ;  /* 0x0000282406147981 */ /* 0x000f62000c1e1900 */
[----:B------:R-:W-:Y:S01]  /*2dc0*/  FFMA R25, R24, R24, R25 ;  /* 0x0000001818197223 */ /* 0x000fe20000000019 */
[----:B------:R-:W-:-:S02]  /*2dd0*/  FADD R24, R12, -R15 ;  /* 0x8000000f0c187221 */ /* 0x000fc40000000000 */
[----:B------:R-:W5:Y:S04]  /*2de0*/  LD.E R19, desc[UR36][R8.64+0x2c] ;  /* 0x00002c2408137980 */ /* 0x000f68000c101900 */
[----:B------:R-:W5:Y:S01]  /*2df0*/  LDG.E R18, desc[UR36][R6.64+0x2c] ;  /* 0x00002c2406127981 */ /* 0x000f62000c1e1900 */
[----:B------:R-:W-:-:S03]  /*2e00*/  FFMA R28, R24, R24, R25 ;  /* 0x00000018181c7223 */ /* 0x000fc60000000019 */
[----:B------:R-:W5:Y:S04]  /*2e10*/  LD.E R15, desc[UR36][R8.64+0x30] ;  /* 0x00003024080f7980 */ /* 0x000f68000c101900 */
[----:B------:R-:W5:Y:S04]  /*2e20*/  LDG.E R12, desc[UR36][R6.64+0x30] ;  /* 0x00003024060c7981 */ /* 0x000f68000c1e1900 */
[----:B------:R-:W5:Y:S04]  /*2e30*/  LD.E R27, desc[UR36][R8.64+0x34] ;  /* 0x00003424081b7980 */ /* 0x000f68000c101900 */
[----:B------:R-:W5:Y:S04]  /*2e40*/  LDG.E R24, desc[UR36][R6.64+0x34] ;  /* 0x0000342406187981 */ /* 0x000f68000c1e1900 */
[----:B------:R-:W5:Y:S04]  /*2e50*/  LD.E R25, desc[UR36][R8.64+0x38] ;  /* 0x0000382408197980 */ /* 0x000f68000c101900 */
[----:B------:R-:W5:Y:S01]  /*2e60*/  LD.E R26, desc[UR36][R8.64+0x3c] ;  /* 0x00003c24081a7980 */ /* 0x000f62000c101900 */
[----:B--2---:R-:W-:-:S03]  /*2e70*/  FADD R29, R10, -R13 ;  /* 0x8000000d0a1d7221 */ /* 0x004fc60000000000 */
[----:B------:R-:W2:Y:S04]  /*2e80*/  LDG.E R10, desc[UR36][R6.64+0x38] ;  /* 0x00003824060a7981 */ /* 0x000ea8000c1e1900 */
[----:B------:R-:W2:Y:S01]  /*2e90*/  LDG.E R13, desc[UR36][R6.64+0x3c] ;  /* 0x00003c24060d7981 */ /* 0x000ea2000c1e1900 */
[----:B------:R-:W-:Y:S01]  /*2ea0*/  FFMA R28, R29, R29, R28 ;  /* 0x0000001d1d1c7223 */ /* 0x000fe2000000001c */
[----:B---3--:R-:W-:-:S04]  /*2eb0*/  FADD R3, R14, -R3 ;  /* 0x800000030e037221 */ /* 0x008fc80000000000 */
[----:B------:R-:W-:Y:S01]  /*2ec0*/  FFMA R28, R3, R3, R28 ;  /* 0x00000003031c7223 */ /* 0x000fe2000000001c */
[----:B----4-:R-:W-:-:S04]  /*2ed0*/  FADD R23, R22, -R23 ;  /* 0x8000001716177221 */ /* 0x010fc80000000000 */
[----:B------:R-:W-:Y:S01]  /*2ee0*/  FFMA R28, R23, R23, R28 ;  /* 0x00000017171c7223 */ /* 0x000fe2000000001c */
[----:B-----5:R-:W-:Y:S01]  /*2ef0*/  FADD R21, R21, -R20 ;  /* 0x8000001415157221 */ /* 0x020fe20000000000 */
[----:B------:R-:W-:-:S03]  /*2f00*/  IADD3 R11, PT, PT, R11, 0x10, RZ ;  /* 0x000000100b0b7810 */ /* 0x000fc60007ffe0ff */
[----:B------:R-:W-:Y:S01]  /*2f10*/  FFMA R28, R21, R21, R28 ;  /* 0x00000015151c7223 */ /* 0x000fe2000000001c */
[----:B------:R-:W-:Y:S01]  /*2f20*/  FADD R19, R19, -R18 ;  /* 0x8000001213137221 */ /* 0x000fe20000000000 */
[----:B------:R-:W-:-:S03]  /*2f30*/  ISETP.NE.AND P0, PT, R11, UR47, PT ;  /* 0x0000002f0b007c0c */ /* 0x000fc6000bf05270 */
[----:B------:R-:W-:Y:S01]  /*2f40*/  FFMA R28, R19, R19, R28 ;  /* 0x00000013131c7223 */ /* 0x000fe2000000001c */
[----:B------:R-:W-:-:S04]  /*2f50*/  FADD R15, R15, -R12 ;  /* 0x8000000c0f0f7221 */ /* 0x000fc80000000000 */
[----:B------:R-:W-:Y:S01]  /*2f60*/  FFMA R28, R15, R15, R28 ;  /* 0x0000000f0f1c7223 */ /* 0x000fe2000000001c */
[----:B------:R-:W-:-:S04]  /*2f70*/  FADD R27, R27, -R24 ;  /* 0x800000181b1b7221 */ /* 0x000fc80000000000 */
[----:B------:R-:W-:Y:S01]  /*2f80*/  FFMA R28, R27, R27, R28 ;  /* 0x0000001b1b1c7223 */ /* 0x000fe2000000001c */
[----:B--2---:R-:W-:Y:S01]  /*2f90*/  FADD R25, R25, -R10 ;  /* 0x8000000a19197221 */ /* 0x004fe20000000000 */
[----:B------:R-:W-:-:S03]  /*2fa0*/  FADD R13, R26, -R13 ;  /* 0x8000000d1a0d7221 */ /* 0x000fc60000000000 */
[----:B------:R-:W-:-:S04]  /*2fb0*/  FFMA R28, R25, R25, R28 ;  /* 0x00000019191c7223 */ /* 0x000fc8000000001c */
[----:B------:R-:W-:Y:S01]  /*2fc0*/  FFMA R3, R13, R13, R28 ;  /* 0x0000000d0d037223 */ /* 0x000fe2000000001c */
[----:B------:R-:W-:Y:S06]  /*2fd0*/  @P0 BRA `(.L_x_59) ;  /* 0xfffffff800e80947 */ /* 0x000fec000383ffff */
[----:B------:R-:W-:Y:S05]  /*2fe0*/  BSYNC.RECONVERGENT B0 ;  /* 0x0000000000007941 */ /* 0x000fea0003800200 */
.L_x_58:
[----:B------:R-:W-:-:S07]  /*2ff0*/  MOV R7, UR47 ;  /* 0x0000002f00077c02 */ /* 0x000fce0008000f00 */
.L_x_57:
[----:B------:R-:W-:Y:S05]  /*3000*/  @!P1 BRA `(.L_x_50) ;  /* 0x00000004004c9947 */ /* 0x000fea0003800000 */
[----:B------:R-:W-:Y:S01]  /*3010*/  ISETP.GE.U32.AND P0, PT, R0, 0x7, PT ;  /* 0x000000070000780c */ /* 0x000fe20003f06070 */
[----:B------:R-:W-:-:S12]  /*3020*/  UISETP.NE.AND UP0, UPT, UR46, URZ, UPT ;  /* 0x000000ff2e00728c */ /* 0x000fd8000bf05270 */
[----:B------:R-:W-:Y:S05]  /*3030*/  @!P0 BRA `(.L_x_60) ;  /* 0x0000000000908947 */ /* 0x000fea0003800000 */
        /* <DEDUP_REMOVED lines=16> */
[----:B------:R-:W5:Y:S04]  /*3140*/  LDG.E R6, desc[UR36][R10.64+0x18] ;  /* 0x000018240a067981 */ /* 0x000f68000c1e1900 */
[----:B------:R-:W5:Y:S04]  /*3150*/  LD.E R12, desc[UR36][R8.64+0x1c] ;  /* 0x00001c24080c7980 */ /* 0x000f68000c101900 */
[----:B------:R-:W5:Y:S01]  /*3160*/  LDG.E R29, desc[UR36][R10.64+0x1c] ;  /* 0x00001c240a1d7981 */ /* 0x000f62000c1e1900 */
[----:B------:R-:W-:Y:S01]  /*3170*/  IADD3 R7, PT, PT, R7, 0x8, RZ ;  /* 0x0000000807077810 */ /* 0x000fe20007ffe0ff */
[----:B--2---:R-:W-:-:S04]  /*3180*/  FADD R18, R18, -R19 ;  /* 0x8000001312127221 */ /* 0x004fc80000000000 */
[----:B------:R-:W-:Y:S01]  /*3190*/  FFMA R3, R18, R18, R3 ;  /* 0x0000001212037223 */ /* 0x000fe20000000003 */
[----:B---3--:R-:W-:Y:S01]  /*31a0*/  FADD R20, R20, -R21 ;  /* 0x8000001514147221 */ /* 0x008fe20000000000 */
[----:B----4-:R-:W-:-:S03]  /*31b0*/  FADD R22, R22, -R23 ;  /* 0x8000001716167221 */ /* 0x010fc60000000000 */
[----:B------:R-:W-:Y:S01]  /*31c0*/  FFMA R3, R20, R20, R3 ;  /* 0x0000001414037223 */ /* 0x000fe20000000003 */
[----:B-----5:R-:W-:-:S03]  /*31d0*/  FADD R24, R24, -R25 ;  /* 0x8000001918187221 */ /* 0x020fc60000000000 */
[----:B------:R-:W-:Y:S01]  /*31e0*/  FFMA R3, R22, R22, R3 ;  /* 0x0000001616037223 */ /* 0x000fe20000000003 */
[----:B------:R-:W-:-:S03]  /*31f0*/  FADD R26, R26, -R27 ;  /* 0x8000001b1a1a7221 */ /* 0x000fc60000000000 */
[----:B------:R-:W-:Y:S01]  /*3200*/  FFMA R3, R24, R24, R3 ;  /* 0x0000001818037223 */ /* 0x000fe20000000003 */
[----:B------:R-:W-:-:S03]  /*3210*/  FADD R14, R15, -R14 ;  /* 0x8000000e0f0e7221 */ /* 0x000fc60000000000 */
[----:B------:R-:W-:-:S04]  /*3220*/  FFMA R3, R26, R26, R3 ;  /* 0x0000001a1a037223 */ /* 0x000fc80000000003 */
[----:B------:R-:W-:Y:S01]  /*3230*/  FFMA R3, R14, R14, R3 ;  /* 0x0000000e0e037223 */ /* 0x000fe20000000003 */
[----:B------:R-:W-:-:S04]  /*3240*/  FADD R6, R13, -R6 ;  /* 0x800000060d067221 */ /* 0x000fc80000000000 */
[----:B------:R-:W-:Y:S01]  /*3250*/  FFMA R3, R6, R6, R3 ;  /* 0x0000000606037223 */ /* 0x000fe20000000003 */
[----:B------:R-:W-:-:S04]  /*3260*/  FADD R12, R12, -R29 ;  /* 0x8000001d0c0c7221 */ /* 0x000fc80000000000 */
[----:B------:R-:W-:-:S07]  /*3270*/  FFMA R3, R12, R12, R3 ;  /* 0x0000000c0c037223 */ /* 0x000fce0000000003 */
.L_x_60:
[----:B------:R-:W-:Y:S05]  /*3280*/  BRA.U !UP0, `(.L_x_50) ;  /* 0x0000000108ac7547 */ /* 0x000fea000b800000 */
        /* <DEDUP_REMOVED lines=8> */
[----:B------:R-:W5:Y:S01]  /*3310*/  LD.E R18, desc[UR36][R8.64+0xc] ;  /* 0x00000c2408127980 */ /* 0x000f62000c101900 */
[----:B0-----:R-:W-:-:S05]  /*3320*/  IMAD.WIDE.U32 R10, R7, 0x4, R10 ;  /* 0x00000004070a7825 */ /* 0x001fca00078e000a */
[----:B------:R-:W2:Y:S04]  /*3330*/  LDG.E R13, desc[UR36][R10.64] ;  /* 0x000000240a0d7981 */ /* 0x000ea8000c1e1900 */
[----:B------:R-:W3:Y:S04]  /*3340*/  LDG.E R15, desc[UR36][R10.64+0x4] ;  /* 0x000004240a0f7981 */ /* 0x000ee8000c1e1900 */
[----:B------:R-:W4:Y:S04]  /*3350*/  LDG.E R19, desc[UR36][R10.64+0x8] ;  /* 0x000008240a137981 */ /* 0x000f28000c1e1900 */
        /* <DEDUP_REMOVED lines=8> */
[----:B------:R-:W-:-:S04]  /*33e0*/  FFMA R3, R14, R14, R3 ;  /* 0x0000000e0e037223 */ /* 0x000fc80000000003 */
[----:B------:R-:W-:-:S07]  /*33f0*/  FFMA R3, R18, R18, R3 ;  /* 0x0000001212037223 */ /* 0x000fce0000000003 */
.L_x_61:
[----:B------:R-:W-:Y:S05]  /*3400*/  BRA.U !UP0, `(.L_x_50) ;  /* 0x00000001084c7547 */ /* 0x000fea000b800000 */
[----:B------:R-:W0:Y:S01]  /*3410*/  LDC.64 R10, c[0x0][0x388] ;  /* 0x0000e200ff0a7b82 */ /* 0x000e220000000a00 */
[----:B------:R-:W-:-:S04]  /*3420*/  IMAD.WIDE.U32 R8, R7, 0x4, R4 ;  /* 0x0000000407087825 */ /* 0x000fc800078e0004 */
[----:B0-----:R-:W-:Y:S02]  /*3430*/  IMAD.WIDE.U32 R6, R7, 0x4, R10 ;  /* 0x0000000407067825 */ /* 0x001fe400078e000a */
[----:B------:R-:W2:Y:S04]  /*3440*/  LD.E R10, desc[UR36][R8.64] ;  /* 0x00000024080a7980 */ /* 0x000ea8000c101900 */
[----:B------:R-:W2:Y:S01]  /*3450*/  LDG.E R11, desc[UR36][R6.64] ;  /* 0x00000024060b7981 */ /* 0x000ea2000c1e1900 */
[----:B------:R-:W-:Y:S01]  /*3460*/  UISETP.NE.AND UP0, UPT, UR42, 0x1, UPT ;  /* 0x000000012a00788c */ /* 0x000fe2000bf05270 */
[----:B--2---:R-:W-:-:S04]  /*3470*/  FADD R10, R10, -R11 ;  /* 0x8000000b0a0a7221 */ /* 0x004fc80000000000 */
[----:B------:R-:W-:-:S04]  /*3480*/  FFMA R3, R10, R10, R3 ;  /* 0x0000000a0a037223 */ /* 0x000fc80000000003 */
[----:B------:R-:W-:Y:S05]  /*3490*/  BRA.U !UP0, `(.L_x_50) ;  /* 0x0000000108287547 */ /* 0x000fea000b800000 */
[----:B------:R-:W-:Y:S01]  /*34a0*/  UISETP.NE.AND UP0, UPT, UR42, 0x2, UPT ;  /* 0x000000022a00788c */ /* 0x000fe2000bf05270 */
[----:B------:R-:W2:Y:S04]  /*34b0*/  LD.E R10, desc[UR36][R8.64+0x4] ;  /* 0x00000424080a7980 */ /* 0x000ea8000c101900 */
[----:B------:R-:W2:Y:S01]  /*34c0*/  LDG.E R11, desc[UR36][R6.64+0x4] ;  /* 0x00000424060b7981 */ /* 0x000ea2000c1e1900 */
[----:B------:R-:W-:-:S13]  /*34d0*/  PLOP3.LUT P0, PT, PT, PT, UP0, 0x80, 0x8 ;  /* 0x000000000008781c */ /* 0x000fda0003f0f008 */
[----:B------:R-:W3:Y:S04]  /*34e0*/  @P0 LD.E R12, desc[UR36][R8.64+0x8] ;  /* 0x00000824080c0980 */ /* 0x000ee8000c101900 */
[----:B------:R-:W3:Y:S01]  /*34f0*/  @P0 LDG.E R13, desc[UR36][R6.64+0x8] ;  /* 0x00000824060d0981 */ /* 0x000ee2000c1e1900 */
[----:B--2---:R-:W-:-:S04]  /*3500*/  FADD R10, R10, -R11 ;  /* 0x8000000b0a0a7221 */ /* 0x004fc80000000000 */
[----:B------:R-:W-:Y:S01]  /*3510*/  FFMA R3, R10, R10, R3 ;  /* 0x0000000a0a037223 */ /* 0x000fe20000000003 */
[----:B---3--:R-:W-:-:S04]  /*3520*/  @P0 FADD R12, R12, -R13 ;  /* 0x8000000d0c0c0221 */ /* 0x008fc80000000000 */
[----:B------:R-:W-:-:S07]  /*3530*/  @P0 FFMA R3, R12, R12, R3 ;  /* 0x0000000c0c030223 */ /* 0x000fce0000000003 */
.L_x_50:
[----:B------:R-:W0:Y:S01]  /*3540*/  LDCU UR4, c[0x0][0x3a8] ;  /* 0x00007500ff0477ac */ /* 0x000e220008000800 */
[----:B------:R-:W-:Y:S01]  /*3550*/  MOV R10, RZ ;  /* 0x000000ff000a7202 */ /* 0x000fe20000000f00 */
[----:B0-----:R-:W-:-:S09]  /*3560*/  UISETP.GE.AND UP0, UPT, UR4, 0x2, UPT ;  /* 0x000000020400788c */ /* 0x001fd2000bf06270 */
[----:B------:R-:W-:Y:S05]  /*3570*/  BRA.U !UP0, `(.L_x_62) ;  /* 0x0000000d087c7547 */ /* 0x000fea000b800000 */
[----:B------:R-:W-:-:S13]  /*3580*/  ISETP.GE.AND P0, PT, R17, 0x1, PT ;  /* 0x000000011100780c */ /* 0x000fda0003f06270 */
[----:B------:R-:W-:Y:S05]  /*3590*/  @!P0 BRA `(.L_x_63) ;  /* 0x0000000c001c8947 */ /* 0x000fea0003800000 */
[----:B------:R-:W-:Y:S01]  /*35a0*/  HFMA2 R10, -RZ, RZ, 0, 0 ;  /* 0x00000000ff0a7431 */ /* 0x000fe200000001ff */
[----:B------:R-:W-:Y:S01]  /*35b0*/  BSSY.RECONVERGENT B0, `(.L_x_64) ;  /* 0x00000c4000007945 */ /* 0x000fe20003800200 */
[----:B------:R-:W-:-:S07]  /*35c0*/  MOV R11, 0x1 ;  /* 0x00000001000b7802 */ /* 0x000fce0000000f00 */
.L_x_72:
[----:B------:R-:W0:Y:S01]  /*35d0*/  LDCU UR4, c[0x0][0x3a4] ;  /* 0x00007480ff0477ac */ /* 0x000e220008000800 */
[----:B------:R-:W-:Y:S02]  /*35e0*/  MOV R14, RZ ;  /* 0x000000ff000e7202 */ /* 0x000fe40000000f00 */
[----:B------:R-:W-:Y:S01]  /*35f0*/  MOV R7, RZ ;  /* 0x000000ff00077202 */ /* 0x000fe20000000f00 */
[----:B------:R-:W-:Y:S01]  /*3600*/  UISETP.GE.U32.AND UP0, UPT, UR44, 0xf, UPT ;  /* 0x0000000f2c00788c */ /* 0x000fe2000bf06070 */
[----:B0-----:R-:W-:-:S08]  /*3610*/  IMAD R12, R11, UR4, RZ ;  /* 0x000000040b0c7c24 */ /* 0x001fd0000f8e02ff */
[----:B------:R-:W-:Y:S05]  /*3620*/  BRA.U !UP0, `(.L_x_65) ;  /* 0x0000000508307547 */ /* 0x000fea000b800000 */
[----:B------:R-:W-:Y:S01]  /*3630*/  HFMA2 R14, -RZ, RZ, 0, 0 ;  /* 0x00000000ff0e7431 */ /* 0x000fe200000001ff */
[----:B------:R-:W-:Y:S01]  /*3640*/  BSSY.RECONVERGENT B1, `(.L_x_66) ;  /* 0x0000049000017945 */ /* 0x000fe20003800200 */
[----:B------:R-:W-:-:S07]  /*3650*/  MOV R13, RZ ;  /* 0x000000ff000d7202 */ /* 0x000fce0000000f00 */
.L_x_67:
[----:B------:R-:W0:Y:S01]  /*3660*/  LDC.64 R6, c[0x0][0x388] ;  /* 0x0000e200ff067b82 */ /* 0x000e220000000a00 */
[----:B------:R-:W-:Y:S01]  /*3670*/  IADD3 R15, PT, PT, R12, R13, RZ ;  /* 0x0000000d0c0f7210 */ /* 0x000fe20007ffe0ff */
        /* <DEDUP_REMOVED lines=13> */
[----:B------:R-:W5:Y:S01]  /*3750*/  LDG.E R28, desc[UR36][R6.64+0x18] ;  /* 0x00001824061c7981 */ /* 0x000f62000c1e1900 */
[----:B--2---:R-:W-:-:S03]  /*3760*/  FADD R17, R17, -R20 ;  /* 0x8000001411117221 */ /* 0x004fc60000000000 */
[----:B------:R-:W2:Y:S01]  /*3770*/  LD.E R20, desc[UR36][R8.64+0x20] ;  /* 0x0000202408147980 */ /* 0x000ea2000c101900 */
[----:B------:R-:W-:-:S03]  /*3780*/  FFMA R19, R17, R17, R14 ;  /* 0x0000001111137223 */ /* 0x000fc6000000000e */
[----:B------:R-:W2:Y:S01]  /*3790*/  LD.E R14, desc[UR36][R8.64+0x14] ;  /* 0x00001424080e7980 */ /* 0x000ea2000c101900 */
[----:B---3--:R-:W-:-:S03]  /*37a0*/  FADD R22, R21, -R22 ;  /* 0x8000001615167221 */ /* 0x008fc60000000000 */
[----:B------:R-:W2:Y:S01]  /*37b0*/  LDG.E R17, desc[UR36][R6.64+0x14] ;  /* 0x0000142406117981 */ /* 0x000ea2000c1e1900 */
[----:B------:R-:W-:-:S03]  /*37c0*/  FFMA R19, R22, R22, R19 ;  /* 0x0000001616137223 */ /* 0x000fc60000000013 */
[----:B------:R-:W3:Y:S01]  /*37d0*/  LD.E R22, desc[UR36][R8.64+0x1c] ;  /* 0x00001c2408167980 */ /* 0x000ee2000c101900 */
[----:B----4-:R-:W-:-:S03]  /*37e0*/  FADD R24, R23, -R24 ;  /* 0x8000001817187221 */ /* 0x010fc60000000000 */
[----:B------:R-:W3:Y:S01]  /*37f0*/  LDG.E R21, desc[UR36][R6.64+0x1c] ;  /* 0x00001c2406157981 */ /* 0x000ee2000c1e1900 */
[----:B------:R-:W-:-:S03]  /*3800*/  FFMA R24, R24, R24, R19 ;  /* 0x0000001818187223 */ /* 0x000fc60000000013 */
[----:B------:R-:W4:Y:S01]  /*3810*/  LDG.E R19, desc[UR36][R6.64+0x20] ;  /* 0x0000202406137981 */ /* 0x000f22000c1e1900 */
[----:B-----5:R-:W-:-:S03]  /*3820*/  FADD R23, R18, -R15 ;  /* 0x8000000f12177221 */ /* 0x020fc60000000000 */
[----:B------:R-:W5:Y:S04]  /*3830*/  LD.E R15, desc[UR36][R8.64+0x24] ;  /* 0x00002424080f7980 */ /* 0x000f68000c101900 */
[----:B------:R-:W5:Y:S01]  /*3840*/  LDG.E R18, desc[UR36][R6.64+0x24] ;  /* 0x0000242406127981 */ /* 0x000f62000c1e1900 */
[----:B------:R-:W-:Y:S01]  /*3850*/  FADD R25, R25, -R26 ;  /* 0x8000001a19197221 */ /* 0x000fe20000000000 */
[----:B------:R-:W-:Y:S02]  /*3860*/  FADD R27, R27, -R28 ;  /* 0x8000001c1b1b7221 */ /* 0x000fe40000000000 */
[----:B------:R-:W5:Y:S01]  /*3870*/  LDG.E R26, desc[UR36][R6.64+0x30] ;  /* 0x00003024061a7981 */ /* 0x000f62000c1e1900 */
[----:B------:R-:W-:-:S03]  /*3880*/  FFMA R24, R25, R25, R24 ;  /* 0x0000001919187223 */ /* 0x000fc60000000018 */
[----:B------:R-:W5:Y:S01]  /*3890*/  LD.E R25, desc[UR36][R8.64+0x34] ;  /* 0x0000342408197980 */ /* 0x000f62000c101900 */
[----:B------:R-:W-:-:S03]  /*38a0*/  FFMA R24, R23, R23, R24 ;  /* 0x0000001717187223 */ /* 0x000fc60000000018 */
[----:B------:R-:W5:Y:S01]  /*38b0*/  LDG.E R28, desc[UR36][R6.64+0x34] ;  /* 0x00003424061c7981 */ /* 0x000f62000c1e1900 */
[----:B--2---:R-:W-:-:S03]  /*38c0*/  FADD R17, R14, -R17 ;  /* 0x800000110e117221 */ /* 0x004fc60000000000 */
[----:B------:R-:W2:Y:S01]  /*38d0*/  LDG.E R14, desc[UR36][R6.64+0x28] ;  /* 0x00002824060e7981 */ /* 0x000ea2000c1e1900 */
[----:B------:R-:W-:-:S03]  /*38e0*/  FFMA R24, R17, R17, R24 ;  /* 0x0000001111187223 */ /* 0x000fc60000000018 */
[----:B------:R-:W2:Y:S01]  /*38f0*/  LD.E R17, desc[UR36][R8.64+0x28] ;  /* 0x0000282408117980 */ /* 0x000ea2000c101900 */
[----:B---3--:R-:W-:Y:S01]  /*3900*/  FADD R23, R22, -R21 ;  /* 0x8000001516177221 */ /* 0x008fe20000000000 */
[----:B------:R-:W-:Y:S02]  /*3910*/  FFMA R24, R27, R27, R24 ;  /* 0x0000001b1b187223 */ /* 0x000fe40000000018 */
[----:B------:R-:W3:Y:S04]  /*3920*/  LD.E R22, desc[UR36][R8.64+0x2c] ;  /* 0x00002c2408167980 */ /* 0x000ee8000c101900 */
[----:B------:R-:W3:Y:S01]  /*3930*/  LDG.E R21, desc[UR36][R6.64+0x2c] ;  /* 0x00002c2406157981 */ /* 0x000ee2000c1e1900 */
[----:B------:R-:W-:Y:S01]  /*3940*/  FFMA R24, R23, R23, R24 ;  /* 0x0000001717187223 */ /* 0x000fe20000000018 */
[----:B----4-:R-:W-:-:S02]  /*3950*/  FADD R19, R20, -R19 ;  /* 0x8000001314137221 */ /* 0x010fc40000000000 */
[----:B------:R-:W4:Y:S02]  /*3960*/  LD.E R23, desc[UR36][R8.64+0x30] ;  /* 0x0000302408177980 */ /* 0x000f24000c101900 */
[----:B------:R-:W-:Y:S01]  /*3970*/  FFMA R24, R19, R19, R24 ;  /* 0x0000001313187223 */ /* 0x000fe20000000018 */
[----:B-----5:R-:W-:Y:S01]  /*3980*/  FADD R15, R15, -R18 ;  /* 0x800000120f0f7221 */ /* 0x020fe20000000000 */
[----:B------:R-:W5:Y:S04]  /*3990*/  LD.E R19, desc[UR36][R8.64+0x38] ;  /* 0x0000382408137980 */ /* 0x000f68000c101900 */
[----:B------:R-:W5:Y:S04]  /*39a0*/  LDG.E R18, desc[UR36][R6.64+0x38] ;  /* 0x0000382406127981 */ /* 0x000f68000c1e1900 */
[----:B------:R-:W5:Y:S04]  /*39b0*/  LD.E R20, desc[UR36][R8.64+0x3c] ;  /* 0x00003c2408147980 */ /* 0x000f68000c101900 */
[----:B------:R-:W5:Y:S01]  /*39c0*/  LDG.E R27, desc[UR36][R6.64+0x3c] ;  /* 0x00003c24061b7981 */ /* 0x000f62000c1e1900 */
[----:B------:R-:W-:Y:S01]  /*39d0*/  FFMA R24, R15, R15, R24 ;  /* 0x0000000f0f187223 */ /* 0x000fe20000000018 */
[----:B------:R-:W-:Y:S01]  /*39e0*/  IADD3 R13, PT, PT, R13, 0x10, RZ ;  /* 0x000000100d0d7810 */ /* 0x000fe20007ffe0ff */
[----:B------:R-:W-:-:S03]  /*39f0*/  FADD R25, R25, -R28 ;  /* 0x8000001c19197221 */ /* 0x000fc60000000000 */
[----:B------:R-:W-:Y:S01]  /*3a00*/  ISETP.NE.AND P0, PT, R13, UR47, PT ;  /* 0x0000002f0d007c0c */ /* 0x000fe2000bf05270 */
[----:B--2---:R-:W-:-:S04]  /*3a10*/  FADD R17, R17, -R14 ;  /* 0x8000000e11117221 */ /* 0x004fc80000000000 */
[----:B------:R-:W-:Y:S01]  /*3a20*/  FFMA R24, R17, R17, R24 ;  /* 0x0000001111187223 */ /* 0x000fe20000000018 */
[----:B---3--:R-:W-:-:S04]  /*3a30*/  FADD R21, R22, -R21 ;  /* 0x8000001516157221 */ /* 0x008fc80000000000 */
[----:B------:R-:W-:Y:S01]  /*3a40*/  FFMA R24, R21, R21, R24 ;  /* 0x0000001515187223 */ /* 0x000fe20000000018 */
[----:B----4-:R-:W-:-:S04]  /*3a50*/  FADD R23, R23, -R26 ;  /* 0x8000001a17177221 */ /* 0x010fc80000000000 */
[----:B------:R-:W-:Y:S01]  /*3a60*/  FFMA R24, R23, R23, R24 ;  /* 0x0000001717187223 */ /* 0x000fe20000000018 */
[----:B-----5:R-:W-:-:S03]  /*3a70*/  FADD R19, R19, -R18 ;  /* 0x8000001213137221 */ /* 0x020fc60000000000 */
[----:B------:R-:W-:-:S04]  /*3a80*/  FFMA R24, R25, R25, R24 ;  /* 0x0000001919187223 */ /* 0x000fc80000000018 */
[----:B------:R-:W-:Y:S01]  /*3a90*/  FFMA R24, R19, R19, R24 ;  /* 0x0000001313187223 */ /* 0x000fe20000000018 */
[----:B------:R-:W-:-:S04]  /*3aa0*/  FADD R27, R20, -R27 ;  /* 0x8000001b141b7221 */ /* 0x000fc80000000000 */
[----:B------:R-:W-:Y:S01]  /*3ab0*/  FFMA R14, R27, R27, R24 ;  /* 0x0000001b1b0e7223 */ /* 0x000fe20000000018 */
[----:B------:R-:W-:Y:S06]  /*3ac0*/  @P0 BRA `(.L_x_67) ;  /* 0xfffffff800e40947 */ /* 0x000fec000383ffff */
[----:B------:R-:W-:Y:S05]  /*3ad0*/  BSYNC.RECONVERGENT B1 ;  /* 0x0000000000017941 */ /* 0x000fea0003800200 */
.L_x_66:
[----:B------:R-:W-:-:S07]  /*3ae0*/  MOV R7, UR47 ;  /* 0x0000002f00077c02 */ /* 0x000fce0008000f00 */
.L_x_65:
[----:B------:R-:W-:-:S09]  /*3af0*/  UISETP.NE.AND UP0, UPT, UR45, URZ, UPT ;  /* 0x000000ff2d00728c */ /* 0x000fd2000bf05270 */
[----:B------:R-:W-:Y:S05]  /*3b00*/  BRA.U !UP0, `(.L_x_68) ;  /* 0x0000000508947547 */ /* 0x000fea000b800000 */
[----:B------:R-:W-:Y:S01]  /*3b10*/  ISETP.GE.U32.AND P0, PT, R0, 0x7, PT ;  /* 0x000000070000780c */ /* 0x000fe20003f06070 */
[----:B------:R-:W-:-:S12]  /*3b20*/  UISETP.NE.AND UP0, UPT, UR46, URZ, UPT ;  /* 0x000000ff2e00728c */ /* 0x000fd8000bf05270 */
[----:B------:R-:W-:Y:S05]  /*3b30*/  @!P0 BRA `(.L_x_69) ;  /* 0x0000000000a88947 */ /* 0x000fea0003800000 */
[----:B------:R-:W0:Y:S01]  /*3b40*/  LDC.64 R20, c[0x0][0x388] ;  /* 0x0000e200ff147b82 */ /* 0x000e220000000a00 */
[----:B------:R-:W1:Y:S01]  /*3b50*/  LDCU.64 UR4, c[0x0][0x388] ;  /* 0x00007100ff0477ac */ /* 0x000e620008000a00 */
[CC--:B------:R-:W-:Y:S01]  /*3b60*/  IADD3 R9, PT, PT, R12.reuse, R7.reuse, RZ ;  /* 0x000000070c097210 */ /* 0x0c0fe20007ffe0ff */
[----:B------:R-:W-:Y:S01]  /*3b70*/  IMAD.WIDE.U32 R18, R7, 0x4, R4 ;  /* 0x0000000407127825 */ /* 0x000fe200078e0004 */
[----:B------:R-:W-:-:S04]  /*3b80*/  IADD3 R6, P0, PT, R12, R7, RZ ;  /* 0x000000070c067210 */ /* 0x000fc80007f1e0ff */
[----:B------:R-:W2:Y:S04]  /*3b90*/  LD.E R22, desc[UR36][R18.64] ;  /* 0x0000002412167980 */ /* 0x000ea8000c101900 */
[----:B------:R-:W3:Y:S04]  /*3ba0*/  LD.E R23, desc[UR36][R18.64+0x4] ;  /* 0x0000042412177980 */ /* 0x000ee8000c101900 */
[----:B------:R-:W4:Y:S04]  /*3bb0*/  LD.E R25, desc[UR36][R18.64+0x8] ;  /* 0x0000082412197980 */ /* 0x000f28000c101900 */
[----:B------:R-:W5:Y:S01]  /*3bc0*/  LD.E R27, desc[UR36][R18.64+0xc] ;  /* 0x00000c24121b7980 */ /* 0x000f62000c101900 */
[----:B0-----:R-:W-:Y:S01]  /*3bd0*/  IMAD.WIDE.U32 R20, R9, 0x4, R20 ;  /* 0x0000000409147825 */ /* 0x001fe200078e0014 */
[----:B------:R-:W-:-:S02]  /*3be0*/  IADD3.X R9, PT, PT, RZ, RZ, RZ, P0, !PT ;  /* 0x000000ffff097210 */ /* 0x000fc400007fe4ff */
[----:B------:R-:W5:Y:S01]  /*3bf0*/  LD.E R17, desc[UR36][R18.64+0x10] ;  /* 0x0000102412117980 */ /* 0x000f62000c101900 */
[----:B-1----:R-:W-:-:S03]  /*3c00*/  LEA R8, P0, R6, UR4, 0x2 ;  /* 0x0000000406087c11 */ /* 0x002fc6000f8010ff */
[----:B------:R-:W2:Y:S01]  /*3c10*/  LDG.E R21, desc[UR36][R20.64] ;  /* 0x0000002414157981 */ /* 0x000ea2000c1e1900 */
[----:B------:R-:W-:-:S03]  /*3c20*/  LEA.HI.X R9, R6, UR5, R9, 0x2, P0 ;  /* 0x0000000506097c11 */ /* 0x000fc600080f1409 */
[----:B------:R-:W5:Y:S04]  /*3c30*/  LD.E R13, desc[UR36][R18.64+0x14] ;  /* 0x00001424120d7980 */ /* 0x000f68000c101900 */
[----:B------:R-:W3:Y:S04]  /*3c40*/  LDG.E R24, desc[UR36][R8.64+0x4] ;  /* 0x0000042408187981 */ /* 0x000ee8000c1e1900 */
[----:B------:R-:W4:Y:S04]  /*3c50*/  LDG.E R26, desc[UR36][R8.64+0x8] ;  /* 0x00000824081a7981 */ /* 0x000f28000c1e1900 */
[----:B------:R-:W5:Y:S04]  /*3c60*/  LDG.E R20, desc[UR36][R8.64+0xc] ;  /* 0x00000c2408147981 */ /* 0x000f68000c1e1900 */
[----:B------:R-:W5:Y:S04]  /*3c70*/  LDG.E R28, desc[UR36][R8.64+0x14] ;  /* 0x00001424081c7981 */ /* 0x000f68000c1e1900 */
[----:B------:R-:W5:Y:S04]  /*3c80*/  LD.E R6, desc[UR36][R18.64+0x18] ;  /* 0x0000182412067980 */ /* 0x000f68000c101900 */
[----:B------:R-:W5:Y:S01]  /*3c90*/  LD.E R15, desc[UR36][R18.64+0x1c] ;  /* 0x00001c24120f7980 */ /* 0x000f62000c101900 */
[----:B--2---:R-:W-:-:S03]  /*3ca0*/  FADD R21, R22, -R21 ;  /* 0x8000001516157221 */ /* 0x004fc60000000000 */
[----:B------:R-:W2:Y:S01]  /*3cb0*/  LDG.E R22, desc[UR36][R8.64+0x10] ;  /* 0x0000102408167981 */ /* 0x000ea2000c1e1900 */
[----:B------:R-:W-:-:S03]  /*3cc0*/  FFMA R14, R21, R21, R14 ;  /* 0x00000015150e7223 */ /* 0x000fc6000000000e */
[----:B------:R-:W2:Y:S01]  /*3cd0*/  LDG.E R21, desc[UR36][R8.64+0x18] ;  /* 0x0000182408157981 */ /* 0x000ea2000c1e1900 */
[----:B---3--:R-:W-:-:S03]  /*3ce0*/  FADD R23, R23, -R24 ;  /* 0x8000001817177221 */ /* 0x008fc60000000000 */
[----:B------:R-:W3:Y:S01]  /*3cf0*/  LDG.E R24, desc[UR36][R8.64+0x1c] ;  /* 0x00001c2408187981 */ /* 0x000ee2000c1e1900 */
[----:B------:R-:W-:Y:S01]  /*3d00*/  FFMA R14, R23, R23, R14 ;  /* 0x00000017170e7223 */ /* 0x000fe2000000000e */
[----:B----4-:R-:W-:Y:S01]  /*3d10*/  FADD R25, R25, -R26 ;  /* 0x8000001a19197221 */ /* 0x010fe20000000000 */
[----:B-----5:R-:W-:-:S03]  /*3d20*/  FADD R27, R27, -R20 ;  /* 0x800000141b1b7221 */ /* 0x020fc60000000000 */
[----:B------:R-:W-:-:S04]  /*3d30*/  FFMA R14, R25, R25, R14 ;  /* 0x00000019190e7223 */ /* 0x000fc8000000000e */
[----:B------:R-:W-:Y:S01]  /*3d40*/  FFMA R14, R27, R27, R14 ;  /* 0x0000001b1b0e7223 */ /* 0x000fe2000000000e */
[----:B------:R-:W-:Y:S01]  /*3d50*/  FADD R13, R13, -R28 ;  /* 0x8000001c0d0d7221 */ /* 0x000fe20000000000 */
[----:B------:R-:W-:Y:S01]  /*3d60*/  IADD3 R7, PT, PT, R7, 0x8, RZ ;  /* 0x0000000807077810 */ /* 0x000fe20007ffe0ff */
[----:B--2---:R-:W-:-:S04]  /*3d70*/  FADD R17, R17, -R22 ;  /* 0x8000001611117221 */ /* 0x004fc80000000000 */
[----:B------:R-:W-:Y:S01]  /*3d80*/  FFMA R14, R17, R17, R14 ;  /* 0x00000011110e7223 */ /* 0x000fe2000000000e */
[----:B------:R-:W-:-:S03]  /*3d90*/  FADD R21, R6, -R21 ;  /* 0x8000001506157221 */ /* 0x000fc60000000000 */
[----:B------:R-:W-:Y:S01]  /*3da0*/  FFMA R14, R13, R13, R14 ;  /* 0x0000000d0d0e7223 */ /* 0x000fe2000000000e */
[----:B---3--:R-:W-:-:S03]  /*3db0*/  FADD R15, R15, -R24 ;  /* 0x800000180f0f7221 */ /* 0x008fc60000000000 */
[----:B------:R-:W-:-:S04]  /*3dc0*/  FFMA R14, R21, R21, R14 ;  /* 0x00000015150e7223 */ /* 0x000fc8000000000e */
[----:B------:R-:W-:-:S07]  /*3dd0*/  FFMA R14, R15, R15, R14 ;  /* 0x0000000f0f0e7223 */ /* 0x000fce000000000e */
.L_x_69:
[----:B------:R-:W-:Y:S05]  /*3de0*/  BRA.U !UP0, `(.L_x_68) ;  /* 0x0000000108dc7547 */ /* 0x000fea000b800000 */
[----:B------:R-:W-:Y:S01]  /*3df0*/  ISETP.GE.U32.AND P0, PT, R2, 0x3, PT ;  /* 0x000000030200780c */ /* 0x000fe20003f06070 */
[----:B------:R-:W-:-:S12]  /*3e00*/  UISETP.NE.AND UP0, UPT, UR42, URZ, UPT ;  /* 0x000000ff2a00728c */ /* 0x000fd8000bf05270 */
[----:B------:R-:W-:Y:S05]  /*3e10*/  @!P0 BRA `(.L_x_70) ;  /* 0x0000000000688947 */ /* 0x000fea0003800000 */
[----:B------:R-:W0:Y:S01]  /*3e20*/  LDC.64 R8, c[0x0][0x388] ;  /* 0x0000e200ff087b82 */ /* 0x000e220000000a00 */
[----:B------:R-:W1:Y:S01]  /*3e30*/  LDCU.64 UR4, c[0x0][0x388] ;  /* 0x00007100ff0477ac */ /* 0x000e620008000a00 */
[CC--:B------:R-:W-:Y:S02]  /*3e40*/  IADD3 R21, PT, PT, R12.reuse, R7.reuse, RZ ;  /* 0x000000070c157210 */ /* 0x0c0fe40007ffe0ff */
[----:B------:R-:W-:-:S04]  /*3e50*/  IADD3 R13, P0, PT, R12, R7, RZ ;  /* 0x000000070c0d7210 */ /* 0x000fc80007f1e0ff */
[----:B------:R-:W-:Y:S02]  /*3e60*/  IADD3.X R22, PT, PT, RZ, RZ, RZ, P0, !PT ;  /* 0x000000ffff167210 */ /* 0x000fe400007fe4ff */
[----:B-1----:R-:W-:Y:S01]  /*3e70*/  LEA R18, P0, R13, UR4, 0x2 ;  /* 0x000000040d127c11 */ /* 0x002fe2000f8010ff */
[----:B0-----:R-:W-:-:S04]  /*3e80*/  IMAD.WIDE.U32 R20, R21, 0x4, R8 ;  /* 0x0000000415147825 */ /* 0x001fc800078e0008 */
[----:B------:R-:W-:Y:S01]  /*3e90*/  IMAD.WIDE.U32 R8, R7, 0x4, R4 ;  /* 0x0000000407087825 */ /* 0x000fe200078e0004 */
[----:B------:R-:W-:Y:S01]  /*3ea0*/  LEA.HI.X R19, R13, UR5, R22, 0x2, P0 ;  /* 0x000000050d137c11 */ /* 0x000fe200080f1416 */
[----:B------:R-:W2:Y:S04]  /*3eb0*/  LDG.E R21, desc[UR36][R20.64] ;  /* 0x0000002414157981 */ /* 0x000ea8000c1e1900 */
[----:B------:R-:W2:Y:S04]  /*3ec0*/  LD.E R6, desc[UR36][R8.64] ;  /* 0x0000002408067980 */ /* 0x000ea8000c101900 */
[----:B------:R-:W3:Y:S04]  /*3ed0*/  LD.E R15, desc[UR36][R8.64+0x4] ;  /* 0x00000424080f7980 */ /* 0x000ee8000c101900 */
[----:B------:R-:W3:Y:S04]  /*3ee0*/  LDG.E R22, desc[UR36][R18.64+0x4] ;  /* 0x0000042412167981 */ /* 0x000ee8000c1e1900 */
[----:B------:R-:W4:Y:S04]  /*3ef0*/  LD.E R17, desc[UR36][R8.64+0x8] ;  /* 0x0000082408117980 */ /* 0x000f28000c101900 */
[----:B------:R-:W4:Y:S04]  /*3f00*/  LDG.E R24, desc[UR36][R18.64+0x8] ;  /* 0x0000082412187981 */ /* 0x000f28000c1e1900 */
[----:B------:R-:W5:Y:S04]  /*3f10*/  LD.E R23, desc[UR36][R8.64+0xc] ;  /* 0x00000c2408177980 */ /* 0x000f68000c101900 */
[----:B------:R-:W5:Y:S01]  /*3f20*/  LDG.E R26, desc[UR36][R18.64+0xc] ;  /* 0x00000c24121a7981 */ /* 0x000f62000c1e1900 */
[----:B------:R-:W-:Y:S01]  /*3f30*/  IADD3 R7, PT, PT, R7, 0x4, RZ ;  /* 0x0000000407077810 */ /* 0x000fe20007ffe0ff */
[----:B--2---:R-:W-:-:S04]  /*3f40*/  FADD R13, R6, -R21 ;  /* 0x80000015060d7221 */ /* 0x004fc80000000000 */
[----:B------:R-:W-:Y:S01]  /*3f50*/  FFMA R13, R13, R13, R14 ;  /* 0x0000000d0d0d7223 */ /* 0x000fe2000000000e */
[----:B---3--:R-:W-:-:S04]  /*3f60*/  FADD R22, R15, -R22 ;  /* 0x800000160f167221 */ /* 0x008fc80000000000 */
[----:B------:R-:W-:Y:S01]  /*3f70*/  FFMA R13, R22, R22, R13 ;  /* 0x00000016160d7223 */ /* 0x000fe2000000000d */
[----:B----4-:R-:W-:-:S04]  /*3f80*/  FADD R24, R17, -R24 ;  /* 0x8000001811187221 */ /* 0x010fc80000000000 */
[----:B------:R-:W-:Y:S01]  /*3f90*/  FFMA R13, R24, R24, R13 ;  /* 0x00000018180d7223 */ /* 0x000fe2000000000d */
[----:B-----5:R-:W-:-:S04]  /*3fa0*/  FADD R26, R23, -R26 ;  /* 0x8000001a171a7221 */ /* 0x020fc80000000000 */
[----:B------:R-:W-:-:S07]  /*3fb0*/  FFMA R14, R26, R26, R13 ;  /* 0x0000001a1a0e7223 */ /* 0x000fce000000000d */
.L_x_70:
[----:B------:R-:W-:Y:S05]  /*3fc0*/  BRA.U !UP0, `(.L_x_68) ;  /* 0x0000000108647547 */ /* 0x000fea000b800000 */
[----:B------:R-:W0:Y:S01]  /*3fd0*/  LDC.64 R18, c[0x0][0x388] ;  /* 0x0000e200ff127b82 */ /* 0x000e220000000a00 */
[----:B------:R-:W-:Y:S01]  /*3fe0*/  IADD3 R13, PT, PT, R12, R7, RZ ;  /* 0x000000070c0d7210 */ /* 0x000fe20007ffe0ff */
[----:B------:R-:W-:-:S05]  /*3ff0*/  IMAD.WIDE.U32 R8, R7, 0x4, R4 ;  /* 0x0000000407087825 */ /* 0x000fca00078e0004 */
[----:B------:R-:W2:Y:S01]  /*4000*/  LD.E R6, desc[UR36][R8.64] ;  /* 0x0000002408067980 */ /* 0x000ea2000c101900 */
[----:B0-----:R-:W-:-:S06]  /*4010*/  IMAD.WIDE.U32 R18, R13, 0x4, R18 ;  /* 0x000000040d127825 */ /* 0x001fcc00078e0012 */
[----:B------:R-:W2:Y:S01]  /*4020*/  LDG.E R19, desc[UR36][R18.64] ;  /* 0x0000002412137981 */ /* 0x000ea2000c1e1900 */
[----:B------:R-:W-:Y:S01]  /*4030*/  UISETP.NE.AND UP0, UPT, UR42, 0x1, UPT ;  /* 0x000000012a00788c */ /* 0x000fe2000bf05270 */
[----:B--2---:R-:W-:-:S04]  /*4040*/  FADD R13, R6, -R19 ;  /* 0x80000013060d7221 */ /* 0x004fc80000000000 */
[----:B------:R-:W-:-:S04]  /*4050*/  FFMA R14, R13, R13, R14 ;  /* 0x0000000d0d0e7223 */ /* 0x000fc8000000000e */
[----:B------:R-:W-:Y:S05]  /*4060*/  BRA.U !UP0, `(.L_x_68) ;  /* 0x00000001083c7547 */ /* 0x000fea000b800000 */
[----:B------:R-:W0:Y:S01]  /*4070*/  LDCU.64 UR4, c[0x0][0x388] ;  /* 0x00007100ff0477ac */ /* 0x000e220008000a00 */
[----:B------:R-:W-:Y:S01]  /*4080*/  IADD3 R7, P0, PT, R12, R7, RZ ;  /* 0x000000070c077210 */ /* 0x000fe20007f1e0ff */
[----:B------:R-:W-:-:S03]  /*4090*/  UISETP.NE.AND UP0, UPT, UR42, 0x2, UPT ;  /* 0x000000022a00788c */ /* 0x000fc6000bf05270 */
[----:B------:R-:W-:-:S03]  /*40a0*/  IADD3.X R12, PT, PT, RZ, RZ, RZ, P0, !PT ;  /* 0x000000ffff0c7210 */ /* 0x000fc600007fe4ff */
[----:B------:R-:W-:Y:S02]  /*40b0*/  PLOP3.LUT P1, PT, PT, PT, UP0, 0x80, 0x8 ;  /* 0x000000000008781c */ /* 0x000fe40003f2f008 */
[----:B0-----:R-:W-:-:S04]  /*40c0*/  LEA R6, P0, R7, UR4, 0x2 ;  /* 0x0000000407067c11 */ /* 0x001fc8000f8010ff */
[----:B------:R-:W-:-:S07]  /*40d0*/  LEA.HI.X R7, R7, UR5, R12, 0x2, P0 ;  /* 0x0000000507077c11 */ /* 0x000fce00080f140c */
[----:B------:R-:W2:Y:S04]  /*40e0*/  @P1 LD.E R15, desc[UR36][R8.64+0x8] ;  /* 0x00000824080f1980 */ /* 0x000ea8000c101900 */
[----:B------:R-:W3:Y:S04]  /*40f0*/  LD.E R12, desc[UR36][R8.64+0x4] ;  /* 0x00000424080c7980 */ /* 0x000ee8000c101900 */
[----:B------:R-:W3:Y:S04]  /*4100*/  LDG.E R13, desc[UR36][R6.64+0x4] ;  /* 0x00000424060d7981 */ /* 0x000ee8000c1e1900 */
[----:B------:R-:W2:Y:S01]  /*4110*/  @P1 LDG.E R18, desc[UR36][R6.64+0x8] ;  /* 0x0000082406121981 */ /* 0x000ea2000c1e1900 */
[----:B---3--:R-:W-:Y:S01]  /*4120*/  FADD R13, R12, -R13 ;  /* 0x8000000d0c0d7221 */ /* 0x008fe20000000000 */
[----:B--2---:R-:W-:-:S03]  /*4130*/  @P1 FADD R15, R15, -R18 ;  /* 0x800000120f0f1221 */ /* 0x004fc60000000000 */
[----:B------:R-:W-:-:S04]  /*4140*/  FFMA R14, R13, R13, R14 ;  /* 0x0000000d0d0e7223 */ /* 0x000fc8000000000e */
[----:B------:R-:W-:-:S07]  /*4150*/  @P1 FFMA R14, R15, R15, R14 ;  /* 0x0000000f0f0e1223 */ /* 0x000fce000000000e */
.L_x_68:
[----:B------:R-:W0:Y:S01]  /*4160*/  LDCU UR4, c[0x0][0x3a8] ;  /* 0x00007500ff0477ac */ /* 0x000e220008000800 */
[----:B------:R-:W-:Y:S02]  /*4170*/  IADD3 R6, PT, PT, R11, 0x1, RZ ;  /* 0x000000010b067810 */ /* 0x000fe40007ffe0ff */
[----:B------:R-:W-:-:S04]  /*4180*/  FSETP.GEU.AND P0, PT, R14, R3, PT ;  /* 0x000000030e00720b */ /* 0x000fc80003f0e000 */
[----:B------:R-:W-:Y:S02]  /*4190*/  FSEL R3, R14, R3, !P0 ;  /* 0x000000030e037208 */ /* 0x000fe40004000000 */
[----:B------:R-:W-:Y:S02]  /*41a0*/  SEL R10, R11, R10, !P0 ;  /* 0x0000000a0b0a7207 */ /* 0x000fe40004000000 */
[----:B0-----:R-:W-:-:S13]  /*41b0*/  ISETP.NE.AND P1, PT, R6, UR4, PT ;  /* 0x0000000406007c0c */ /* 0x001fda000bf25270 */
[----:B------:R-:W-:Y:S05]  /*41c0*/  @!P1 BRA `(.L_x_71) ;  /* 0x0000000000089947 */ /* 0x000fea0003800000 */
[----:B------:R-:W-:Y:S01]  /*41d0*/  MOV R11, R6 ;  /* 0x00000006000b7202 */ /* 0x000fe20000000f00 */
[----:B------:R-:W-:Y:S06]  /*41e0*/  BRA `(.L_x_72) ;  /* 0xfffffff000f87947 */ /* 0x000fec000383ffff */
.L_x_71:
[----:B------:R-:W-:Y:S05]  /*41f0*/  BSYNC.RECONVERGENT B0 ;  /* 0x0000000000007941 */ /* 0x000fea0003800200 */
.L_x_64:
[----:B------:R-:W-:Y:S05]  /*4200*/  BRA `(.L_x_62) ;  /* 0x0000000000587947 */ /* 0x000fea0003800000 */
.L_x_63:
[----:B------:R-:W-:Y:S01]  /*4210*/  UIADD3 UR4, UPT, UPT, UR4, -0x2, URZ ;  /* 0xfffffffe04047890 */ /* 0x000fe2000fffe0ff */
[----:B------:R-:W-:Y:S01]  /*4220*/  HFMA2 R10, -RZ, RZ, 0, 0 ;  /* 0x00000000ff0a7431 */ /* 0x000fe200000001ff */
[----:B------:R-:W-:Y:S02]  /*4230*/  MOV R5, 0x1 ;  /* 0x0000000100057802 */ /* 0x000fe40000000f00 */
[----:B------:R-:W-:-:S09]  /*4240*/  UISETP.GE.U32.AND UP0, UPT, UR4, 0x3, UPT ;  /* 0x000000030400788c */ /* 0x000fd2000bf06070 */
[----:B------:R-:W-:Y:S05]  /*4250*/  BRA.U !UP0, `(.L_x_73) ;  /* 0x0000000108347547 */ /* 0x000fea000b800000 */
[----:B------:R-:W-:Y:S01]  /*4260*/  BSSY.RECONVERGENT B0, `(.L_x_74) ;  /* 0x000000b000007945 */ /* 0x000fe20003800200 */
[----:B------:R-:W-:Y:S02]  /*4270*/  MOV R10, RZ ;  /* 0x000000ff000a7202 */ /* 0x000fe40000000f00 */
[----:B------:R-:W-:-:S07]  /*4280*/  MOV R5, 0x1 ;  /* 0x0000000100057802 */ /* 0x000fce0000000f00 */
.L_x_75:
[----:B------:R-:W-:Y:S02]  /*4290*/  IADD3 R0, PT, PT, R5, 0x3, RZ ;  /* 0x0000000305007810 */ /* 0x000fe40007ffe0ff */
[----:B------:R-:W-:Y:S02]  /*42a0*/  FSETP.GT.AND P0, PT, R3, RZ, PT ;  /* 0x000000ff0300720b */ /* 0x000fe40003f04000 */
[----:B------:R-:W-:Y:S02]  /*42b0*/  ISETP.NE.AND P1, PT, R0, UR43, PT ;  /* 0x0000002b00007c0c */ /* 0x000fe4000bf25270 */
[C---:B------:R-:W-:Y:S02]  /*42c0*/  IADD3 R0, PT, PT, R5.reuse, 0x4, RZ ;  /* 0x0000000405007810 */ /* 0x040fe40007ffe0ff */
[----:B------:R-:W-:Y:S02]  /*42d0*/  SEL R10, R5, R10, P0 ;  /* 0x0000000a050a7207 */ /* 0x000fe40000000000 */
[----:B------:R-:W-:-:S02]  /*42e0*/  FSEL R3, R3, RZ, !P0 ;  /* 0x000000ff03037208 */ /* 0x000fc40004000000 */
[----:B------:R-:W-:-:S05]  /*42f0*/  MOV R5, R0 ;  /* 0x0000000000057202 */ /* 0x000fca0000000f00 */
[----:B------:R-:W-:Y:S05]  /*4300*/  @P1 BRA `(.L_x_75) ;  /* 0xfffffffc00e01947 */ /* 0x000fea000383ffff */
[----:B------:R-:W-:Y:S05]  /*4310*/  BSYNC.RECONVERGENT B0 ;  /* 0x0000000000007941 */ /* 0x000fea0003800200 */
.L_x_74:
[----:B------:R-:W-:-:S07]  /*4320*/  MOV R5, R0 ;  /* 0x0000000000057202 */ /* 0x000fce0000000f00 */
.L_x_73:
[----:B------:R-:W-:Y:S01]  /*4330*/  ULOP3.LUT UP0, URZ, UR41, 0x3, URZ, 0xc0, !UPT ;  /* 0x0000000329ff7892 */ /* 0x000fe2000f80c0ff */
[----:B------:R-:W-:-:S05]  /*4340*/  FSETP.GT.AND P0, PT, R3, RZ, PT ;  /* 0x000000ff0300720b */ /* 0x000fca0003f04000 */
[----:B------:R-:W-:-:S13]  /*4350*/  PLOP3.LUT P1, PT, PT, PT, UP0, 0x80, 0x8 ;  /* 0x000000000008781c */ /* 0x000fda0003f2f008 */
[----:B------:R-:W-:-:S07]  /*4360*/  @P1 SEL R10, R5, R10, P0 ;  /* 0x0000000a050a1207 */ /* 0x000fce0000000000 */
.L_x_62:
[----:B------:R-:W0:Y:S01]  /*4370*/  LDC.64 R4, c[0x0][0x390] ;  /* 0x0000e400ff047b82 */ /* 0x000e220000000a00 */
[----:B------:R-:W1:Y:S01]  /*4380*/  LDCU UR4, c[0x0][0x3a0] ;  /* 0x00007400ff0477ac */ /* 0x000e620008000800 */
[----:B0-----:R-:W-:-:S05]  /*4390*/  IMAD.WIDE R4, R16, 0x4, R4 ;  /* 0x0000000410047825 */ /* 0x001fca00078e0204 */
[----:B------:R-:W2:Y:S01]  /*43a0*/  LDG.E R3, desc[UR36][R4.64] ;  /* 0x0000002404037981 */ /* 0x000ea2000c1e1900 */
[----:B------:R-:W-:Y:S02]  /*43b0*/  IADD3 R16, PT, PT, R16, UR40, RZ ;  /* 0x0000002810107c10 */ /* 0x000fe4000fffe0ff */
[----:B--2---:R-:W-:-:S13]  /*43c0*/  ISETP.NE.AND P0, PT, R10, R3, PT ;  /* 0x000000030a00720c */ /* 0x004fda0003f05270 */
[----:B------:R-:W0:Y:S01]  /*43d0*/  @P0 LDC.64 R2, c[0x0][0x3b0] ;  /* 0x0000ec00ff020b82 */ /* 0x000e220000000a00 */
[----:B------:R-:W-:-:S05]  /*43e0*/  @P0 MOV R7, 0xffffffff ;  /* 0xffffffff00070802 */ /* 0x000fca0000000f00 */
[----:B0-----:R4:W-:Y:S04]  /*43f0*/  @P0 STG.E desc[UR36][R2.64], R7 ;  /* 0x0000000702000986 */ /* 0x0019e8000c101924 */
[----:B------:R4:W-:Y:S01]  /*4400*/  @P0 STG.E desc[UR36][R4.64], R10 ;  /* 0x0000000a04000986 */ /* 0x0009e2000c101924 */
[----:B-1----:R-:W-:-:S13]  /*4410*/  ISETP.GE.AND P0, PT, R16, UR4, PT ;  /* 0x0000000410007c0c */ /* 0x002fda000bf06270 */
[----:B----4-:R-:W-:Y:S05]  /*4420*/  @!P0 BRA `(.L_x_76) ;  /* 0xffffffdc00a88947 */ /* 0x010fea000383ffff */
[----:B------:R-:W-:Y:S05]  /*4430*/  EXIT ;  /* 0x000000000000794d */ /* 0x000fea0003800000 */
        .weak           $__internal_0_$__cuda_sm3x_div_rn_noftz_f32_slowpath
        .type           $__internal_0_$__cuda_sm3x_div_rn_noftz_f32_slowpath,@function
        .size           $__internal_0_$__cuda_sm3x_div_rn_noftz_f32_slowpath,(.L_x_153 - $__internal_0_$__cuda_sm3x_div_rn_noftz_f32_slowpath)
$__internal_0_$__cuda_sm3x_div_rn_noftz_f32_slowpath:
[----:B------:R-:W-:Y:S01]  /*4440*/  SHF.R.U32.HI R17, RZ, 0x17, R3 ;  /* 0x00000017ff117819 */ /* 0x000fe20000011603 */
[----:B------:R-:W-:Y:S01]  /*4450*/  BSSY.RECONVERGENT B1, `(.L_x_77) ;  /* 0x0000062000017945 */ /* 0x000fe20003800200 */
[----:B------:R-:W-:Y:S02]  /*4460*/  SHF.R.U32.HI R19, RZ, 0x17, R0 ;  /* 0x00000017ff137819 */ /* 0x000fe40000011600 */
[----:B------:R-:W-:Y:S02]  /*4470*/  LOP3.LUT R17, R17, 0xff, RZ, 0xc0, !PT ;  /* 0x000000ff11117812 */ /* 0x000fe400078ec0ff */
[----:B------:R-:W-:Y:S02]  /*4480*/  LOP3.LUT R22, R19, 0xff, RZ, 0xc0, !PT ;  /* 0x000000ff13167812 */ /* 0x000fe400078ec0ff */
[----:B------:R-:W-:Y:S02]  /*4490*/  IADD3 R21, PT, PT, R17, -0x1, RZ ;  /* 0xffffffff11157810 */ /* 0x000fe40007ffe0ff */
[----:B------:R-:W-:-:S02]  /*44a0*/  IADD3 R20, PT, PT, R22, -0x1, RZ ;  /* 0xffffffff16147810 */ /* 0x000fc40007ffe0ff */
[----:B------:R-:W-:-:S04]  /*44b0*/  ISETP.GT.U32.AND P0, PT, R21, 0xfd, PT ;  /* 0x000000fd1500780c */ /* 0x000fc80003f04070 */
[----:B------:R-:W-:-:S13]  /*44c0*/  ISETP.GT.U32.OR P0, PT, R20, 0xfd, P0 ;  /* 0x000000fd1400780c */ /* 0x000fda0000704470 */
[----:B------:R-:W-:Y:S01]  /*44d0*/  @!P0 MOV R19, RZ ;  /* 0x000000ff00138202 */ /* 0x000fe20000000f00 */
[----:B------:R-:W-:Y:S06]  /*44e0*/  @!P0 BRA `(.L_x_78) ;  /* 0x00000000005c8947 */ /* 0x000fec0003800000 */
[----:B------:R-:W-:Y:S02]  /*44f0*/  FSETP.GTU.FTZ.AND P0, PT, |R0|, +INF , PT ;  /* 0x7f8000000000780b */ /* 0x000fe40003f1c200 */
[----:B------:R-:W-:-:S04]  /*4500*/  FSETP.GTU.FTZ.AND P1, PT, |R3|, +INF , PT ;  /* 0x7f8000000300780b */ /* 0x000fc80003f3c200 */
[----:B------:R-:W-:-:S13]  /*4510*/  PLOP3.LUT P0, PT, P0, P1, PT, 0xf8, 0x8f ;  /* 0x00000000008f781c */ /* 0x000fda0000703f70 */
[----:B------:R-:W-:Y:S05]  /*4520*/  @P0 BRA `(.L_x_79) ;  /* 0x00000004004c0947 */ /* 0x000fea0003800000 */
[----:B------:R-:W-:-:S13]  /*4530*/  LOP3.LUT P0, RZ, R3, 0x7fffffff, R0, 0xc8, !PT ;  /* 0x7fffffff03ff7812 */ /* 0x000fda000780c800 */
[----:B------:R-:W-:Y:S05]  /*4540*/  @!P0 BRA `(.L_x_80) ;  /* 0x00000004003c8947 */ /* 0x000fea0003800000 */
[C---:B------:R-:W-:Y:S02]  /*4550*/  FSETP.NEU.FTZ.AND P4, PT, |R0|.reuse, +INF , PT ;  /* 0x7f8000000000780b */ /* 0x040fe40003f9d200 */
[----:B------:R-:W-:Y:S02]  /*4560*/  FSETP.NEU.FTZ.AND P1, PT, |R3|, +INF , PT ;  /* 0x7f8000000300780b */ /* 0x000fe40003f3d200 */
[----:B------:R-:W-:-:S11]  /*4570*/  FSETP.NEU.FTZ.AND P0, PT, |R0|, +INF , PT ;  /* 0x7f8000000000780b */ /* 0x000fd60003f1d200 */
[----:B------:R-:W-:Y:S05]  /*4580*/  @!P1 BRA !P4, `(.L_x_80) ;  /* 0x00000004002c9947 */ /* 0x000fea0006000000 */
[----:B------:R-:W-:-:S04]  /*4590*/  LOP3.LUT P4, RZ, R0, 0x7fffffff, RZ, 0xc0, !PT ;  /* 0x7fffffff00ff7812 */ /* 0x000fc8000788c0ff */
[----:B------:R-:W-:-:S13]  /*45a0*/  PLOP3.LUT P1, PT, P1, P4, PT, 0x2f, 0xf2 ;  /* 0x0000000000f2781c */ /* 0x000fda0000f28577 */
[----:B------:R-:W-:Y:S05]  /*45b0*/  @P1 BRA `(.L_x_81) ;  /* 0x0000000400181947 */ /* 0x000fea0003800000 */
[----:B------:R-:W-:-:S04]  /*45c0*/  LOP3.LUT P1, RZ, R3, 0x7fffffff, RZ, 0xc0, !PT ;  /* 0x7fffffff03ff7812 */ /* 0x000fc8000782c0ff */
[----:B------:R-:W-:-:S13]  /*45d0*/  PLOP3.LUT P0, PT, P0, P1, PT, 0x2f, 0xf2 ;  /* 0x0000000000f2781c */ /* 0x000fda0000702577 */
[----:B------:R-:W-:Y:S05]  /*45e0*/  @P0 BRA `(.L_x_82) ;  /* 0x0000000400000947 */ /* 0x000fea0003800000 */
[----:B------:R-:W-:Y:S02]  /*45f0*/  ISETP.GE.AND P0, PT, R20, RZ, PT ;  /* 0x000000ff1400720c */ /* 0x000fe40003f06270 */
[----:B------:R-:W-:-:S11]  /*4600*/  ISETP.GE.AND P1, PT, R21, RZ, PT ;  /* 0x000000ff1500720c */ /* 0x000fd60003f26270 */
[----:B------:R-:W-:Y:S01]  /*4610*/  @P0 MOV R19, RZ ;  /* 0x000000ff00130202 */ /* 0x000fe20000000f00 */
[----:B------:R-:W-:Y:S01]  /*4620*/  @!P0 FFMA R0, R0, 1.84467440737095516160e+19, RZ ;  /* 0x5f80000000008823 */ /* 0x000fe200000000ff */
[----:B------:R-:W-:Y:S01]  /*4630*/  @!P0 MOV R19, 0xffffffc0 ;  /* 0xffffffc000138802 */ /* 0x000fe20000000f00 */
[----:B------:R-:W-:-:S03]  /*4640*/  @!P1 FFMA R3, R3, 1.84467440737095516160e+19, RZ ;  /* 0x5f80000003039823 */ /* 0x000fc600000000ff */
[----:B------:R-:W-:-:S07]  /*4650*/  @!P1 IADD3 R19, PT, PT, R19, 0x40, RZ ;  /* 0x0000004013139810 */ /* 0x000fce0007ffe0ff */
.L_x_78:
[----:B------:R-:W-:Y:S01]  /*4660*/  LEA R20, R17, 0xc0800000, 0x17 ;  /* 0xc080000011147811 */ /* 0x000fe200078eb8ff */
[----:B------:R-:W-:Y:S01]  /*4670*/  BSSY.RECONVERGENT B2, `(.L_x_83) ;  /* 0x0000036000027945 */ /* 0x000fe20003800200 */
[----:B------:R-:W-:Y:S02]  /*4680*/  IADD3 R22, PT, PT, R22, -0x7f, RZ ;  /* 0xffffff8116167810 */ /* 0x000fe40007ffe0ff */
[----:B------:R-:W-:-:S03]  /*4690*/  IADD3 R23, PT, PT, -R20, R3, RZ ;  /* 0x0000000314177210 */ /* 0x000fc60007ffe1ff */
[C---:B------:R-:W-:Y:S01]  /*46a0*/  IMAD R0, R22.reuse, -0x800000, R0 ;  /* 0xff80000016007824 */ /* 0x040fe200078e0200 */
[----:B------:R-:W0:Y:S01]  /*46b0*/  MUFU.RCP R3, R23 ;  /* 0x0000001700037308 */ /* 0x000e220000001000 */
[----:B------:R-:W-:Y:S01]  /*46c0*/  FADD.FTZ R21, -R23, -RZ ;  /* 0x800000ff17157221 */ /* 0x000fe20000010100 */
[----:B------:R-:W-:-:S04]  /*46d0*/  IADD3 R22, PT, PT, R22, 0x7f, -R17 ;  /* 0x0000007f16167810 */ /* 0x000fc80007ffe811 */
[----:B------:R-:W-:Y:S01]  /*46e0*/  IADD3 R22, PT, PT, R22, R19, RZ ;  /* 0x0000001316167210 */ /* 0x000fe20007ffe0ff */
[----:B0-----:R-:W-:-:S04]  /*46f0*/  FFMA R20, R3, R21, 1 ;  /* 0x3f80000003147423 */ /* 0x001fc80000000015 */
[----:B------:R-:W-:-:S04]  /*4700*/  FFMA R3, R3, R20, R3 ;  /* 0x0000001403037223 */ /* 0x000fc80000000003 */
[----:B------:R-:W-:-:S04]  /*4710*/  FFMA R20, R0, R3, RZ ;  /* 0x0000000300147223 */ /* 0x000fc800000000ff */
[----:B------:R-:W-:-:S04]  /*4720*/  FFMA R24, R21, R20, R0 ;  /* 0x0000001415187223 */ /* 0x000fc80000000000 */
[----:B------:R-:W-:-:S04]  /*4730*/  FFMA R20, R3, R24, R20 ;  /* 0x0000001803147223 */ /* 0x000fc80000000014 */
[----:B------:R-:W-:-:S04]  /*4740*/  FFMA R21, R21, R20, R0 ;  /* 0x0000001415157223 */ /* 0x000fc80000000000 */
[----:B------:R-:W-:-:S05]  /*4750*/  FFMA R0, R3, R21, R20 ;  /* 0x0000001503007223 */ /* 0x000fca0000000014 */
[----:B------:R-:W-:-:S04]  /*4760*/  SHF.R.U32.HI R17, RZ, 0x17, R0 ;  /* 0x00000017ff117819 */ /* 0x000fc80000011600 */
[----:B------:R-:W-:-:S04]  /*4770*/  LOP3.LUT R17, R17, 0xff, RZ, 0xc0, !PT ;  /* 0x000000ff11117812 */ /* 0x000fc800078ec0ff */
[----:B------:R-:W-:-:S04]  /*4780*/  IADD3 R23, PT, PT, R17, R22, RZ ;  /* 0x0000001611177210 */ /* 0x000fc80007ffe0ff */
[----:B------:R-:W-:-:S04]  /*4790*/  IADD3 R17, PT, PT, R23, -0x1, RZ ;  /* 0xffffffff17117810 */ /* 0x000fc80007ffe0ff */
[----:B------:R-:W-:-:S13]  /*47a0*/  ISETP.GE.U32.AND P0, PT, R17, 0xfe, PT ;  /* 0x000000fe1100780c */ /* 0x000fda0003f06070 */
[----:B------:R-:W-:Y:S05]  /*47b0*/  @!P0 BRA `(.L_x_84) ;  /* 0x0000000000808947 */ /* 0x000fea0003800000 */
[----:B------:R-:W-:-:S13]  /*47c0*/  ISETP.GT.AND P0, PT, R23, 0xfe, PT ;  /* 0x000000fe1700780c */ /* 0x000fda0003f04270 */
[----:B------:R-:W-:Y:S05]  /*47d0*/  @P0 BRA `(.L_x_85) ;  /* 0x00000000006c0947 */ /* 0x000fea0003800000 */
[----:B------:R-:W-:-:S13]  /*47e0*/  ISETP.GE.AND P0, PT, R23, 0x1, PT ;  /* 0x000000011700780c */ /* 0x000fda0003f06270 */
[----:B------:R-:W-:Y:S05]  /*47f0*/  @P0 BRA `(.L_x_86) ;  /* 0x0000000000740947 */ /* 0x000fea0003800000 */
[----:B------:R-:W-:Y:S02]  /*4800*/  ISETP.GE.AND P0, PT, R23, -0x18, PT ;  /* 0xffffffe81700780c */ /* 0x000fe40003f06270 */
[----:B------:R-:W-:-:S11]  /*4810*/  LOP3.LUT R0, R0, 0x80000000, RZ, 0xc0, !PT ;  /* 0x8000000000007812 */ /* 0x000fd600078ec0ff */
[----:B------:R-:W-:Y:S05]  /*4820*/  @!P0 BRA `(.L_x_86) ;  /* 0x0000000000688947 */ /* 0x000fea0003800000 */
[-CC-:B------:R-:W-:Y:S01]  /*4830*/  FFMA.RZ R17, R3, R21.reuse, R20.reuse ;  /* 0x0000001503117223 */ /* 0x180fe2000000c014 */
[C---:B------:R-:W-:Y:S02]  /*4840*/  IADD3 R22, PT, PT, R23.reuse, 0x20, RZ ;  /* 0x0000002017167810 */ /* 0x040fe40007ffe0ff */
[----:B------:R-:W-:Y:S02]  /*4850*/  ISETP.NE.AND P4, PT, R23, RZ, PT ;  /* 0x000000ff1700720c */ /* 0x000fe40003f85270 */
[----:B------:R-:W-:Y:S01]  /*4860*/  LOP3.LUT R19, R17, 0x7fffff, RZ, 0xc0, !PT ;  /* 0x007fffff11137812 */ /* 0x000fe200078ec0ff */
[CCC-:B------:R-:W-:Y:S01]  /*4870*/  FFMA.RP R17, R3.reuse, R21.reuse, R20.reuse ;  /* 0x0000001503117223 */ /* 0x1c0fe20000008014 */
[----:B------:R-:W-:Y:S01]  /*4880*/  FFMA.RM R20, R3, R21, R20 ;  /* 0x0000001503147223 */ /* 0x000fe20000004014 */
[----:B------:R-:W-:Y:S02]  /*4890*/  ISETP.NE.AND P1, PT, R23, RZ, PT ;  /* 0x000000ff1700720c */ /* 0x000fe40003f25270 */
[----:B------:R-:W-:-:S02]  /*48a0*/  LOP3.LUT R19, R19, 0x800000, RZ, 0xfc, !PT ;  /* 0x0080000013137812 */ /* 0x000fc400078efcff */
[----:B------:R-:W-:Y:S02]  /*48b0*/  IADD3 R3, PT, PT, -R23, RZ, RZ ;  /* 0x000000ff17037210 */ /* 0x000fe40007ffe1ff */
[----:B------:R-:W-:Y:S02]  /*48c0*/  SHF.L.U32 R22, R19, R22, RZ ;  /* 0x0000001613167219 */ /* 0x000fe400000006ff */
[----:B------:R-:W-:Y:S02]  /*48d0*/  FSETP.NEU.FTZ.AND P0, PT, R17, R20, PT ;  /* 0x000000141100720b */ /* 0x000fe40003f1d000 */
[----:B------:R-:W-:Y:S02]  /*48e0*/  SEL R20, R3, RZ, P4 ;  /* 0x000000ff03147207 */ /* 0x000fe40002000000 */
[----:B------:R-:W-:Y:S02]  /*48f0*/  ISETP.NE.AND P1, PT, R22, RZ, P1 ;  /* 0x000000ff1600720c */ /* 0x000fe40000f25270 */
[----:B------:R-:W-:-:S02]  /*4900*/  SHF.R.U32.HI R20, RZ, R20, R19 ;  /* 0x00000014ff147219 */ /* 0x000fc40000011613 */
[----:B------:R-:W-:Y:S02]  /*4910*/  PLOP3.LUT P0, PT, P0, P1, PT, 0xf8, 0x8f ;  /* 0x00000000008f781c */ /* 0x000fe40000703f70 */
[----:B------:R-:W-:Y:S02]  /*4920*/  SHF.R.U32.HI R22, RZ, 0x1, R20 ;  /* 0x00000001ff167819 */ /* 0x000fe40000011614 */
[----:B------:R-:W-:-:S04]  /*4930*/  SEL R3, RZ, 0x1, !P0 ;  /* 0x00000001ff037807 */ /* 0x000fc80004000000 */
[----:B------:R-:W-:-:S04]  /*4940*/  LOP3.LUT R3, R3, 0x1, R22, 0xf8, !PT ;  /* 0x0000000103037812 */ /* 0x000fc800078ef816 */
[----:B------:R-:W-:-:S04]  /*4950*/  LOP3.LUT R3, R3, R20, RZ, 0xc0, !PT ;  /* 0x0000001403037212 */ /* 0x000fc800078ec0ff */
[----:B------:R-:W-:-:S04]  /*4960*/  IADD3 R3, PT, PT, R22, R3, RZ ;  /* 0x0000000316037210 */ /* 0x000fc80007ffe0ff */
[----:B------:R-:W-:Y:S01]  /*4970*/  LOP3.LUT R0, R3, R0, RZ, 0xfc, !PT ;  /* 0x0000000003007212 */ /* 0x000fe200078efcff */
[----:B------:R-:W-:Y:S06]  /*4980*/  BRA `(.L_x_86) ;  /* 0x0000000000107947 */ /* 0x000fec0003800000 */
.L_x_85:
[----:B------:R-:W-:-:S04]  /*4990*/  LOP3.LUT R0, R0, 0x80000000, RZ, 0xc0, !PT ;  /* 0x8000000000007812 */ /* 0x000fc800078ec0ff */
[----:B------:R-:W-:Y:S01]  /*49a0*/  LOP3.LUT R0, R0, 0x7f800000, RZ, 0xfc, !PT ;  /* 0x7f80000000007812 */ /* 0x000fe200078efcff */
[----:B------:R-:W-:Y:S06]  /*49b0*/  BRA `(.L_x_86) ;  /* 0x0000000000047947 */ /* 0x000fec0003800000 */
.L_x_84:
[----:B------:R-:W-:-:S07]  /*49c0*/  LEA R0, R22, R0, 0x17 ;  /* 0x0000000016007211 */ /* 0x000fce00078eb8ff */
.L_x_86:
[----:B------:R-:W-:Y:S05]  /*49d0*/  BSYNC.RECONVERGENT B2 ;  /* 0x0000000000027941 */ /* 0x000fea0003800200 */
.L_x_83:
[----:B------:R-:W-:Y:S05]  /*49e0*/  BRA `(.L_x_87) ;  /* 0x0000000000207947 */ /* 0x000fea0003800000 */
.L_x_82:
[----:B------:R-:W-:-:S04]  /*49f0*/  LOP3.LUT R0, R3, 0x80000000, R0, 0x48, !PT ;  /* 0x8000000003007812 */ /* 0x000fc800078e4800 */
[----:B------:R-:W-:Y:S01]  /*4a00*/  LOP3.LUT R0, R0, 0x7f800000, RZ, 0xfc, !PT ;  /* 0x7f80000000007812 */ /* 0x000fe200078efcff */
[----:B------:R-:W-:Y:S06]  /*4a10*/  BRA `(.L_x_87) ;  /* 0x0000000000147947 */ /* 0x000fec0003800000 */
.L_x_81:
[----:B------:R-:W-:Y:S01]  /*4a20*/  LOP3.LUT R0, R3, 0x80000000, R0, 0x48, !PT ;  /* 0x8000000003007812 */ /* 0x000fe200078e4800 */
[----:B------:R-:W-:Y:S06]  /*4a30*/  BRA `(.L_x_87) ;  /* 0x00000000000c7947 */ /* 0x000fec0003800000 */
.L_x_80:
[----:B------:R-:W0:Y:S01]  /*4a40*/  MUFU.RSQ R0, -QNAN ;  /* 0xffc0000000007908 */ /* 0x000e220000001400 */
[----:B------:R-:W-:Y:S05]  /*4a50*/  BRA `(.L_x_87) ;  /* 0x0000000000047947 */ /* 0x000fea0003800000 */
.L_x_79:
[----:B------:R-:W-:-:S07]  /*4a60*/  FADD.FTZ R0, R0, R3 ;  /* 0x0000000300007221 */ /* 0x000fce0000010000 */
.L_x_87:
[----:B------:R-:W-:Y:S05]  /*4a70*/  BSYNC.RECONVERGENT B1 ;  /* 0x0000000000017941 */ /* 0x000fea0003800200 */
.L_x_77:
[----:B------:R-:W-:Y:S01]  /*4a80*/  HFMA2 R19, -RZ, RZ, 0, 0 ;  /* 0x00000000ff137431 */ /* 0x000fe200000001ff */
[----:B0-----:R-:W-:-:S03]  /*4a90*/  MOV R3, R0 ;  /* 0x0000000000037202 */ /* 0x001fc60000000f00 */
[----:B------:R-:W-:Y:S05]  /*4aa0*/  RET.REL.NODEC R18 `(_Z6kmeansPfS_PiS0_iiiS0_) ;  /* 0xffffffb412547950 */ /* 0x000fea0003c3ffff */
.L_x_88:
[----:B------:R-:W-:-:S00]  /*4ab0*/  BRA `(.L_x_88) ;  /* 0xfffffffc00fc7947 */ /* 0x000fc0000383ffff */
[----:B------:R-:W-:-:S00]  /*4ac0*/  NOP ;  /* 0x0000000000007918 */ /* 0x000fc00000000000 */
        /* <DEDUP_REMOVED lines=11> */
.L_x_153:


//--------------------- .text._Z14assign_clusterPfS_PiS0_iiiS0_ --------------------------
	.section	.text._Z14assign_clusterPfS_PiS0_iiiS0_,"ax",@progbits
	.align	128
        .global         _Z14assign_clusterPfS_PiS0_iiiS0_
        .type           _Z14assign_clusterPfS_PiS0_iiiS0_,@function
        .size           _Z14assign_clusterPfS_PiS0_iiiS0_,(.L_x_154 - _Z14assign_clusterPfS_PiS0_iiiS0_)
        .other          _Z14assign_clusterPfS_PiS0_iiiS0_,@"STO_CUDA_ENTRY STV_DEFAULT"
_Z14assign_clusterPfS_PiS0_iiiS0_:
.text._Z14assign_clusterPfS_PiS0_iiiS0_:
[----:B------:R-:W-:Y:S01]  /*0000*/  LDC R1, c[0x0][0x37c] ;  /* 0x0000df00ff017b82 */ /* 0x000fe20000000800 */
[----:B------:R-:W0:Y:S07]  /*0010*/  S2R R37, SR_TID.Y ;  /* 0x0000000000257919 */ /* 0x000e2e0000002200 */
[----:B------:R-:W0:Y:S01]  /*0020*/  LDC.64 R2, c[0x0][0x398] ;  /* 0x0000e600ff027b82 */ /* 0x000e220000000a00 */
[----:B------:R-:W1:Y:S01]  /*0030*/  LDCU.64 UR6, c[0x0][0x358] ;  /* 0x00006b00ff0677ac */ /* 0x000e620008000a00 */
[----:B------:R-:W2:Y:S01]  /*0040*/  S2R R35, SR_TID.X ;  /* 0x0000000000237919 */ /* 0x000ea20000002100 */
[----:B------:R-:W2:Y:S01]  /*0050*/  LDCU UR9, c[0x0][0x3a0] ;  /* 0x00007400ff0977ac */ /* 0x000ea20008000800 */
[----:B0-----:R-:W-:-:S06]  /*0060*/  IMAD.WIDE.U32 R2, R37, 0x4, R2 ;  /* 0x0000000425027825 */ /* 0x001fcc00078e0002 */
[----:B-1----:R-:W3:Y:S01]  /*0070*/  LDG.E R2, desc[UR6][R2.64] ;  /* 0x0000000602027981 */ /* 0x002ee2000c1e1900 */
[----:B------:R-:W0:Y:S01]  /*0080*/  S2UR UR5, SR_CgaCtaId ;  /* 0x00000000000579c3 */ /* 0x000e220000008800 */
[----:B------:R-:W1:Y:S01]  /*0090*/  LDCU UR8, c[0x0][0x360] ;  /* 0x00006c00ff0877ac */ /* 0x000e620008000800 */
[----:B--2---:R-:W-:Y:S01]  /*00a0*/  ISETP.GE.AND P0, PT, R35, UR9, PT ;  /* 0x0000000923007c0c */ /* 0x004fe2000bf06270 */
[----:B------:R-:W2:Y:S01]  /*00b0*/  S2R R34, SR_TID.Z ;  /* 0x0000000000227919 */ /* 0x000ea20000002300 */
[----:B------:R-:W-:Y:S02]  /*00c0*/  UMOV UR4, 0x400 ;  /* 0x0000040000047882 */ /* 0x000fe40000000000 */
[----:B------:R-:W-:Y:S02]  /*00d0*/  UIADD3 UR4, UPT, UPT, UR4, 0x400, URZ ;  /* 0x0000040004047890 */ /* 0x000fe4000fffe0ff */
[----:B------:R-:W1:Y:S02]  /*00e0*/  LDC R32, c[0x0][0x370] ;  /* 0x0000dc00ff207b82 */ /* 0x000e640000000800 */
[----:B0-----:R-:W-:-:S06]  /*00f0*/  ULEA UR4, UR5, UR4, 0x18 ;  /* 0x0000000405047291 */ /* 0x001fcc000f8ec0ff */
[----:B------:R-:W-:Y:S01]  /*0100*/  LEA R33, R37, UR4, 0x2 ;  /* 0x0000000425217c11 */ /* 0x000fe2000f8e10ff */
[----:B-1----:R-:W-:-:S04]  /*0110*/  IMAD R32, R32, UR8, RZ ;  /* 0x0000000820207c24 */ /* 0x002fc8000f8e02ff */
[----:B---3--:R0:W-:Y:S01]  /*0120*/  STS [R33], R2 ;  /* 0x0000000221007388 */ /* 0x0081e20000000800 */
[----:B------:R-:W-:Y:S06]  /*0130*/  BAR.SYNC.DEFER_BLOCKING 0x0 ;  /* 0x0000000000007b1d */ /* 0x000fec0000010000 */
[----:B--2---:R-:W-:Y:S05]  /*0140*/  @P0 BRA `(.L_x_89) ;  /* 0x0000001c00500947 */ /* 0x004fea0003800000 */
[----:B------:R-:W1:Y:S01]  /*0150*/  LDC R12, c[0x0][0x368] ;  /* 0x0000da00ff0c7b82 */ /* 0x000e620000000800 */
[----:B------:R-:W2:Y:S01]  /*0160*/  LDCU UR4, c[0x0][0x3a4] ;  /* 0x00007480ff0477ac */ /* 0x000ea20008000800 */
[----:B------:R-:W-:-:S06]  /*0170*/  MOV R29, R35 ;  /* 0x00000023001d7202 */ /* 0x000fcc0000000f00 */
[----:B------:R-:W3:Y:S08]  /*0180*/  LDC R16, c[0x0][0x3a8] ;  /* 0x0000ea00ff107b82 */ /* 0x000ef00000000800 */
[----:B------:R-:W4:Y:S01]  /*0190*/  LDC.64 R20, c[0x0][0x388] ;  /* 0x0000e200ff147b82 */ /* 0x000f220000000a00 */
[----:B--2---:R-:W-:Y:S01]  /*01a0*/  IMAD R7, R37, UR4, R34 ;  /* 0x0000000425077c24 */ /* 0x004fe2000f8e0222 */
[----:B-1----:R-:W1:Y:S01]  /*01b0*/  I2F.U32.RP R4, R12 ;  /* 0x0000000c00047306 */ /* 0x002e620000209000 */
[----:B------:R-:W-:-:S02]  /*01c0*/  IMAD.IADD R31, R34, 0x1, R12 ;  /* 0x00000001221f7824 */ /* 0x000fc400078e020c */
[----:B------:R-:W-:Y:S02]  /*01d0*/  IMAD.SHL.U32 R27, R12, 0x4, RZ ;  /* 0x000000040c1b7824 */ /* 0x000fe400078e00ff */
[C---:B------:R-:W-:Y:S01]  /*01e0*/  IMAD.IADD R15, R31.reuse, 0x1, R12 ;  /* 0x000000011f0f7824 */ /* 0x040fe200078e020c */
[C---:B------:R-:W-:Y:S02]  /*01f0*/  ISETP.GE.AND P0, PT, R31.reuse, UR4, PT ;  /* 0x000000041f007c0c */ /* 0x040fe4000bf06270 */
[C---:B------:R-:W-:Y:S01]  /*0200*/  ISETP.GE.U32.AND P1, PT, R31.reuse, UR9, PT ;  /* 0x000000091f007c0c */ /* 0x040fe2000bf26070 */
[C---:B---3--:R-:W-:Y:S01]  /*0210*/  VIADD R18, R16.reuse, 0x7 ;  /* 0x0000000710127836 */ /* 0x048fe20000000000 */
[C---:B------:R-:W-:Y:S01]  /*0220*/  VIMNMX R0, PT, PT, R31.reuse, UR4, !PT ;  /* 0x000000041f007c48 */ /* 0x040fe2000ffe0100 */
[C---:B------:R-:W-:Y:S01]  /*0230*/  VIADD R26, R16.reuse, 0xffffffff ;  /* 0xffffffff101a7836 */ /* 0x040fe20000000000 */
[----:B------:R-:W-:Y:S01]  /*0240*/  SEL R30, RZ, 0x1, P0 ;  /* 0x00000001ff1e7807 */ /* 0x000fe20000000000 */
[----:B------:R-:W-:Y:S01]  /*0250*/  VIADD R19, R16, 0xfffffffe ;  /* 0xfffffffe10137836 */ /* 0x000fe20000000000 */
[----:B------:R-:W-:Y:S01]  /*0260*/  VIMNMX.U32 R6, PT, PT, R31, UR9, !PT ;  /* 0x000000091f067c48 */ /* 0x000fe2000ffe0000 */
[----:B-1----:R-:W0:Y:S01]  /*0270*/  MUFU.RCP R4, R4 ;  /* 0x0000000400047308 */ /* 0x002e220000001000 */
[----:B------:R-:W-:Y:S01]  /*0280*/  SEL R28, RZ, 0x1, P1 ;  /* 0x00000001ff1c7807 */ /* 0x000fe20000800000 */
[----:B----4-:R-:W-:Y:S01]  /*0290*/  IMAD.WIDE R20, R7, 0x4, R20 ;  /* 0x0000000407147825 */ /* 0x010fe200078e0214 */
[----:B------:R-:W-:-:S02]  /*02a0*/  LOP3.LUT R11, R18, 0x7, RZ, 0xc0, !PT ;  /* 0x00000007120b7812 */ /* 0x000fc400078ec0ff */
[C---:B------:R-:W-:Y:S01]  /*02b0*/  IADD3 R17, PT, PT, R16.reuse, 0x3, RZ ;  /* 0x0000000310117810 */ /* 0x040fe20007ffe0ff */
[----:B------:R-:W-:Y:S01]  /*02c0*/  IMAD.SHL.U32 R16, R16, 0x4, RZ ;  /* 0x0000000410107824 */ /* 0x000fe200078e00ff */
[----:B------:R-:W-:Y:S01]  /*02d0*/  LOP3.LUT R13, R26, 0xfffffff8, RZ, 0xc0, !PT ;  /* 0xfffffff81a0d7812 */ /* 0x000fe200078ec0ff */
[----:B------:R-:W-:Y:S01]  /*02e0*/  VIADD R11, R11, 0xffffffff ;  /* 0xffffffff0b0b7836 */ /* 0x000fe20000000000 */
[----:B------:R-:W-:Y:S01]  /*02f0*/  LOP3.LUT R14, R17, 0x3, RZ, 0xc0, !PT ;  /* 0x00000003110e7812 */ /* 0x000fe200078ec0ff */
[----:B0-----:R-:W-:-:S04]  /*0300*/  VIADD R2, R4, 0xffffffe ;  /* 0x0ffffffe04027836 */ /* 0x001fc80000000000 */
[----:B------:R0:W1:Y:S02]  /*0310*/  F2I.FTZ.U32.TRUNC.NTZ R3, R2 ;  /* 0x0000000200037305 */ /* 0x000064000021f000 */
[----:B0-----:R-:W-:Y:S02]  /*0320*/  IMAD.MOV.U32 R2, RZ, RZ, RZ ;  /* 0x000000ffff027224 */ /* 0x001fe400078e00ff */
[----:B-1----:R-:W-:-:S04]  /*0330*/  IMAD.MOV R5, RZ, RZ, -R3 ;  /* 0x000000ffff057224 */ /* 0x002fc800078e0a03 */
[----:B------:R-:W-:-:S04]  /*0340*/  IMAD R5, R5, R12, RZ ;  /* 0x0000000c05057224 */ /* 0x000fc800078e02ff */
[----:B------:R-:W-:Y:S01]  /*0350*/  IMAD.HI.U32 R2, R3, R5, R2 ;  /* 0x0000000503027227 */ /* 0x000fe200078e0002 */
[-C--:B------:R-:W-:Y:S02]  /*0360*/  IADD3 R3, PT, PT, R0, -R31.reuse, -R30 ;  /* 0x8000001f00037210 */ /* 0x080fe40007ffe81e */
[----:B------:R-:W-:-:S03]  /*0370*/  IADD3 R5, PT, PT, R6, -R31, -R28 ;  /* 0x8000001f06057210 */ /* 0x000fc60007ffe81c */
[----:B------:R-:W-:-:S04]  /*0380*/  IMAD.HI.U32 R0, R2, R3, RZ ;  /* 0x0000000302007227 */ /* 0x000fc800078e00ff */
[----:B------:R-:W-:Y:S01]  /*0390*/  IMAD.HI.U32 R2, R2, R5, RZ ;  /* 0x0000000502027227 */ /* 0x000fe200078e00ff */
[----:B------:R-:W-:-:S03]  /*03a0*/  IADD3 R4, PT, PT, -R0, RZ, RZ ;  /* 0x000000ff00047210 */ /* 0x000fc60007ffe1ff */
[----:B------:R-:W-:Y:S02]  /*03b0*/  IMAD.MOV R6, RZ, RZ, -R2 ;  /* 0x000000ffff067224 */ /* 0x000fe400078e0a02 */
[C---:B------:R-:W-:Y:S02]  /*03c0*/  IMAD R3, R12.reuse, R4, R3 ;  /* 0x000000040c037224 */ /* 0x040fe400078e0203 */
[----:B------:R-:W-:-:S03]  /*03d0*/  IMAD R5, R12, R6, R5 ;  /* 0x000000060c057224 */ /* 0x000fc600078e0205 */
[-C--:B------:R-:W-:Y:S02]  /*03e0*/  ISETP.GE.U32.AND P0, PT, R3, R12.reuse, PT ;  /* 0x0000000c0300720c */ /* 0x080fe40003f06070 */
[----:B------:R-:W-:-:S11]  /*03f0*/  ISETP.GE.U32.AND P2, PT, R5, R12, PT ;  /* 0x0000000c0500720c */ /* 0x000fd60003f46070 */
[--C-:B------:R-:W-:Y:S02]  /*0400*/  @P0 IMAD.IADD R3, R3, 0x1, -R12.reuse ;  /* 0x0000000103030824 */ /* 0x100fe400078e0a0c */
[--C-:B------:R-:W-:Y:S01]  /*0410*/  @P2 IMAD.IADD R5, R5, 0x1, -R12.reuse ;  /* 0x0000000105052824 */ /* 0x100fe200078e0a0c */
[----:B------:R-:W-:Y:S01]  /*0420*/  @P2 IADD3 R2, PT, PT, R2, 0x1, RZ ;  /* 0x0000000102022810 */ /* 0x000fe20007ffe0ff */
[----:B------:R-:W-:Y:S01]  /*0430*/  @P0 VIADD R0, R0, 0x1 ;  /* 0x0000000100000836 */ /* 0x000fe20000000000 */
[-C--:B------:R-:W-:Y:S02]  /*0440*/  ISETP.GE.U32.AND P1, PT, R3, R12.reuse, PT ;  /* 0x0000000c0300720c */ /* 0x080fe40003f26070 */
[-C--:B------:R-:W-:Y:S02]  /*0450*/  ISETP.GE.U32.AND P3, PT, R5, R12.reuse, PT ;  /* 0x0000000c0500720c */ /* 0x080fe40003f66070 */
[----:B------:R-:W-:Y:S02]  /*0460*/  ISETP.NE.U32.AND P0, PT, R12, RZ, PT ;  /* 0x000000ff0c00720c */ /* 0x000fe40003f05070 */
[----:B------:R-:W-:Y:S01]  /*0470*/  LOP3.LUT R3, RZ, R12, RZ, 0x33, !PT ;  /* 0x0000000cff037212 */ /* 0x000fe200078e33ff */
[----:B------:R-:W-:-:S06]  /*0480*/  IMAD.IADD R12, R15, 0x1, R12 ;  /* 0x000000010f0c7824 */ /* 0x000fcc00078e020c */
[----:B------:R-:W-:Y:S02]  /*0490*/  @P1 VIADD R0, R0, 0x1 ;  /* 0x0000000100001836 */ /* 0x000fe40000000000 */
[----:B------:R-:W-:-:S03]  /*04a0*/  @P3 VIADD R2, R2, 0x1 ;  /* 0x0000000102023836 */ /* 0x000fc60000000000 */
[C---:B------:R-:W-:Y:S02]  /*04b0*/  SEL R5, R3.reuse, R0, !P0 ;  /* 0x0000000003057207 */ /* 0x040fe40004000000 */
[----:B------:R-:W-:Y:S02]  /*04c0*/  SEL R3, R3, R2, !P0 ;  /* 0x0000000203037207 */ /* 0x000fe40004000000 */
[----:B------:R-:W-:Y:S01]  /*04d0*/  IADD3 R22, P0, PT, R20, R27, RZ ;  /* 0x0000001b14167210 */ /* 0x000fe20007f1e0ff */
[----:B------:R-:W-:Y:S02]  /*04e0*/  IMAD.IADD R30, R30, 0x1, R5 ;  /* 0x000000011e1e7824 */ /* 0x000fe400078e0205 */
[----:B------:R-:W-:Y:S01]  /*04f0*/  IMAD.IADD R28, R28, 0x1, R3 ;  /* 0x000000011c1c7824 */ /* 0x000fe200078e0203 */
[----:B------:R-:W-:Y:S02]  /*0500*/  IADD3.X R23, PT, PT, RZ, R21, RZ, P0, !PT ;  /* 0x00000015ff177210 */ /* 0x000fe400007fe4ff */
[----:B------:R-:W-:-:S02]  /*0510*/  LOP3.LUT R10, R30, 0x3, RZ, 0xc0, !PT ;  /* 0x000000031e0a7812 */ /* 0x000fc400078ec0ff */
[----:B------:R-:W-:-:S07]  /*0520*/  LOP3.LUT R9, R28, 0x3, RZ, 0xc0, !PT ;  /* 0x000000031c097812 */ /* 0x000fce00078ec0ff */
.L_x_122:
[----:B0-----:R-:W0:Y:S02]  /*0530*/  LDC R39, c[0x0][0x3a4] ;  /* 0x0000e900ff277b82 */ /* 0x001e240000000800 */
[----:B0-----:R-:W-:-:S13]  /*0540*/  ISETP.GE.AND P0, PT, R34, R39, PT ;  /* 0x000000272200720c */ /* 0x001fda0003f06270 */
[----:B-1234-:R-:W-:Y:S05]  /*0550*/  @P0 BRA `(.L_x_90) ;  /* 0x00000004004c0947 */ /* 0x01efea0003800000 */
[-C--:B------:R-:W-:Y:S01]  /*0560*/  IABS R5, R32.reuse ;  /* 0x0000002000057213 */ /* 0x080fe20000000000 */
[----:B------:R-:W-:Y:S01]  /*0570*/  BSSY.RECONVERGENT B0, `(.L_x_91) ;  /* 0x0000034000007945 */ /* 0x000fe20003800200 */
[----:B------:R-:W-:Y:S01]  /*0580*/  IABS R6, R32 ;  /* 0x0000002000067213 */ /* 0x000fe20000000000 */
[----:B------:R-:W-:Y:S01]  /*0590*/  IMAD.MOV.U32 R8, RZ, RZ, R34 ;  /* 0x000000ffff087224 */ /* 0x000fe200078e0022 */
[----:B------:R-:W0:Y:S01]  /*05a0*/  I2F.RP R0, R5 ;  /* 0x0000000500007306 */ /* 0x000e220000209400 */
[----:B------:R-:W-:Y:S02]  /*05b0*/  ISETP.NE.AND P3, PT, R10, 0x3, PT ;  /* 0x000000030a00780c */ /* 0x000fe40003f65270 */
[----:B------:R-:W-:Y:S02]  /*05c0*/  ISETP.GE.AND P2, PT, R29, RZ, PT ;  /* 0x000000ff1d00720c */ /* 0x000fe40003f46270 */
[----:B------:R-:W-:-:S03]  /*05d0*/  ISETP.NE.AND P1, PT, R32, RZ, PT ;  /* 0x000000ff2000720c */ /* 0x000fc60003f25270 */
[----:B0-----:R-:W0:Y:S02]  /*05e0*/  MUFU.RCP R0, R0 ;  /* 0x0000000000007308 */ /* 0x001e240000001000 */
[----:B0-----:R-:W-:Y:S01]  /*05f0*/  VIADD R2, R0, 0xffffffe ;  /* 0x0ffffffe00027836 */ /* 0x001fe20000000000 */
[----:B------:R-:W-:-:S05]  /*0600*/  IABS R0, R29 ;  /* 0x0000001d00007213 */ /* 0x000fca0000000000 */
[----:B------:R0:W1:Y:S02]  /*0610*/  F2I.FTZ.U32.TRUNC.NTZ R3, R2 ;  /* 0x0000000200037305 */ /* 0x000064000021f000 */
[----:B0-----:R-:W-:Y:S02]  /*0620*/  IMAD.MOV.U32 R2, RZ, RZ, RZ ;  /* 0x000000ffff027224 */ /* 0x001fe400078e00ff */
[----:B-1----:R-:W-:-:S04]  /*0630*/  IMAD.MOV R4, RZ, RZ, -R3 ;  /* 0x000000ffff047224 */ /* 0x002fc800078e0a03 */
[----:B------:R-:W-:Y:S02]  /*0640*/  IMAD R7, R4, R5, RZ ;  /* 0x0000000504077224 */ /* 0x000fe400078e02ff */
[----:B------:R-:W-:Y:S02]  /*0650*/  IMAD.MOV R4, RZ, RZ, -R6 ;  /* 0x000000ffff047224 */ /* 0x000fe400078e0a06 */
[----:B------:R-:W-:-:S06]  /*0660*/  IMAD.HI.U32 R3, R3, R7, R2 ;  /* 0x0000000703037227 */ /* 0x000fcc00078e0002 */
[----:B------:R-:W-:-:S04]  /*0670*/  IMAD.HI.U32 R3, R3, R0, RZ ;  /* 0x0000000003037227 */ /* 0x000fc800078e00ff */
[----:B------:R-:W-:-:S05]  /*0680*/  IMAD R0, R3, R4, R0 ;  /* 0x0000000403007224 */ /* 0x000fca00078e0200 */
[----:B------:R-:W-:-:S13]  /*0690*/  ISETP.GT.U32.AND P0, PT, R5, R0, PT ;  /* 0x000000000500720c */ /* 0x000fda0003f04070 */
[----:B------:R-:W-:-:S04]  /*06a0*/  @!P0 IADD3 R0, PT, PT, R0, -R5, RZ ;  /* 0x8000000500008210 */ /* 0x000fc80007ffe0ff */
[----:B------:R-:W-:-:S13]  /*06b0*/  ISETP.GT.U32.AND P0, PT, R5, R0, PT ;  /* 0x000000000500720c */ /* 0x000fda0003f04070 */
[----:B------:R-:W-:Y:S01]  /*06c0*/  @!P0 IMAD.IADD R0, R0, 0x1, -R5 ;  /* 0x0000000100008824 */ /* 0x000fe200078e0a05 */
[----:B------:R-:W-:-:S03]  /*06d0*/  ISETP.GE.U32.AND P0, PT, R30, 0x3, PT ;  /* 0x000000031e00780c */ /* 0x000fc60003f06070 */
[----:B------:R-:W-:Y:S01]  /*06e0*/  @!P2 IMAD.MOV R0, RZ, RZ, -R0 ;  /* 0x000000ffff00a224 */ /* 0x000fe200078e0a00 */
[----:B------:R-:W-:Y:S01]  /*06f0*/  @!P1 LOP3.LUT R0, RZ, R32, RZ, 0x33, !PT ;  /* 0x00000020ff009212 */ /* 0x000fe200078e33ff */
[----:B------:R-:W-:Y:S08]  /*0700*/  @!P3 BRA `(.L_x_92) ;  /* 0x000000000068b947 */ /* 0x000ff00003800000 */
[----:B------:R-:W0:Y:S01]  /*0710*/  LDC.64 R2, c[0x0][0x380] ;  /* 0x0000e000ff027b82 */ /* 0x000e220000000a00 */
[----:B------:R-:W-:-:S04]  /*0720*/  IMAD R5, R29, R39, R34 ;  /* 0x000000271d057224 */ /* 0x000fc800078e0222 */
[----:B0-----:R-:W-:-:S05]  /*0730*/  IMAD.WIDE R2, R5, 0x4, R2 ;  /* 0x0000000405027825 */ /* 0x001fca00078e0202 */
[----:B------:R-:W2:Y:S01]  /*0740*/  LDG.E R4, desc[UR6][R2.64] ;  /* 0x0000000602047981 */ /* 0x000ea2000c1e1900 */
[----:B------:R-:W0:Y:S01]  /*0750*/  S2UR UR5, SR_CgaCtaId ;  /* 0x00000000000579c3 */ /* 0x000e220000008800 */
[----:B------:R-:W-:Y:S01]  /*0760*/  UMOV UR4, 0x400 ;  /* 0x0000040000047882 */ /* 0x000fe20000000000 */
[----:B------:R-:W-:Y:S01]  /*0770*/  IMAD R5, R0, R39, R34 ;  /* 0x0000002700057224 */ /* 0x000fe200078e0222 */
[----:B------:R-:W-:Y:S01]  /*0780*/  ISETP.NE.AND P1, PT, R10, RZ, PT ;  /* 0x000000ff0a00720c */ /* 0x000fe20003f25270 */
[----:B------:R-:W-:Y:S01]  /*0790*/  IMAD.MOV.U32 R8, RZ, RZ, R31 ;  /* 0x000000ffff087224 */ /* 0x000fe200078e001f */
[----:B0-----:R-:W-:-:S06]  /*07a0*/  ULEA UR4, UR5, UR4, 0x18 ;  /* 0x0000000405047291 */ /* 0x001fcc000f8ec0ff */
[----:B------:R-:W-:-:S05]  /*07b0*/  LEA R6, R5, UR4, 0x2 ;  /* 0x0000000405067c11 */ /* 0x000fca000f8e10ff */
[----:B--2---:R0:W-:Y:S01]  /*07c0*/  STS [R6], R4 ;  /* 0x0000000406007388 */ /* 0x0041e20000000800 */
[----:B------:R-:W-:Y:S05]  /*07d0*/  @!P1 BRA `(.L_x_92) ;  /* 0x0000000000349947 */ /* 0x000fea0003800000 */
[----:B------:R-:W-:Y:S02]  /*07e0*/  ISETP.NE.AND P1, PT, R10, 0x1, PT ;  /* 0x000000010a00780c */ /* 0x000fe40003f25270 */
[----:B0-----:R-:W-:-:S04]  /*07f0*/  IADD3 R4, P2, PT, R27, R2, RZ ;  /* 0x000000021b047210 */ /* 0x001fc80007f5e0ff */
[----:B------:R-:W-:-:S07]  /*0800*/  IADD3.X R5, PT, PT, RZ, R3, RZ, P2, !PT ;  /* 0x00000003ff057210 */ /* 0x000fce00017fe4ff */
[----:B------:R-:W-:Y:S02]  /*0810*/  @P1 IADD3 R2, P2, PT, R27, R4, RZ ;  /* 0x000000041b021210 */ /* 0x000fe40007f5e0ff */
[----:B------:R-:W2:Y:S03]  /*0820*/  LDG.E R4, desc[UR6][R4.64] ;  /* 0x0000000604047981 */ /* 0x000ea6000c1e1900 */
[----:B------:R-:W-:-:S05]  /*0830*/  @P1 IMAD.X R3, RZ, RZ, R5, P2 ;  /* 0x000000ffff031224 */ /* 0x000fca00010e0605 */
[----:B------:R-:W3:Y:S01]  /*0840*/  @P1 LDG.E R2, desc[UR6][R2.64] ;  /* 0x0000000602021981 */ /* 0x000ee2000c1e1900 */
[----:B------:R-:W-:-:S04]  /*0850*/  IMAD.IADD R6, R27, 0x1, R6 ;  /* 0x000000011b067824 */ /* 0x000fc800078e0206 */
[----:B------:R-:W-:Y:S02]  /*0860*/  @P1 IMAD.IADD R7, R27, 0x1, R6 ;  /* 0x000000011b071824 */ /* 0x000fe400078e0206 */
[----:B------:R-:W-:Y:S01]  /*0870*/  IMAD.MOV.U32 R8, RZ, RZ, R15 ;  /* 0x000000ffff087224 */ /* 0x000fe200078e000f */
[----:B------:R-:W-:Y:S01]  /*0880*/  @P1 MOV R8, R12 ;  /* 0x0000000c00081202 */ /* 0x000fe20000000f00 */
[----:B--2---:R1:W-:Y:S04]  /*0890*/  STS [R6], R4 ;  /* 0x0000000406007388 */ /* 0x0043e80000000800 */
[----:B---3--:R1:W-:Y:S02]  /*08a0*/  @P1 STS [R7], R2 ;  /* 0x0000000207001388 */ /* 0x0083e40000000800 */
.L_x_92:
[----:B------:R-:W-:Y:S05]  /*08b0*/  BSYNC.RECONVERGENT B0 ;  /* 0x0000000000007941 */ /* 0x000fea0003800200 */
.L_x_91:
[----:B------:R-:W-:Y:S05]  /*08c0*/  @!P0 BRA `(.L_x_90) ;  /* 0x0000000000708947 */ /* 0x000fea0003800000 */
[----:B------:R-:W2:Y:S01]  /*08d0*/  S2R R3, SR_CgaCtaId ;  /* 0x0000000000037919 */ /* 0x000ea20000008800 */
[----:B------:R-:W-:-:S04]  /*08e0*/  MOV R36, 0x400 ;  /* 0x0000040000247802 */ /* 0x000fc80000000f00 */
[----:B--2---:R-:W-:-:S07]  /*08f0*/  LEA R36, R3, R36, 0x18 ;  /* 0x0000002403247211 */ /* 0x004fce00078ec0ff */
.L_x_93:
[----:B--2---:R-:W2:Y:S01]  /*0900*/  LDC.64 R24, c[0x0][0x380] ;  /* 0x0000e000ff187b82 */ /* 0x004ea20000000a00 */
[----:B------:R-:W-:-:S04]  /*0910*/  IMAD R3, R29, R39, R8 ;  /* 0x000000271d037224 */ /* 0x000fc800078e0208 */
[----:B--2---:R-:W-:-:S03]  /*0920*/  IMAD.WIDE R24, R3, 0x4, R24 ;  /* 0x0000000403187825 */ /* 0x004fc600078e0218 */
[----:B01----:R-:W-:-:S03]  /*0930*/  IADD3 R6, P0, PT, R27, R24, RZ ;  /* 0x000000181b067210 */ /* 0x003fc60007f1e0ff */
[----:B------:R-:W2:Y:S02]  /*0940*/  LDG.E R24, desc[UR6][R24.64] ;  /* 0x0000000618187981 */ /* 0x000ea4000c1e1900 */
[----:B------:R-:W-:Y:S01]  /*0950*/  IMAD.X R7, RZ, RZ, R25, P0 ;  /* 0x000000ffff077224 */ /* 0x000fe200000e0619 */
[----:B------:R-:W-:-:S04]  /*0960*/  IADD3 R4, P0, PT, R27, R6, RZ ;  /* 0x000000061b047210 */ /* 0x000fc80007f1e0ff */
[----:B------:R-:W3:Y:S01]  /*0970*/  LDG.E R6, desc[UR6][R6.64] ;  /* 0x0000000606067981 */ /* 0x000ee2000c1e1900 */
[----:B------:R-:W-:Y:S01]  /*0980*/  IMAD.X R5, RZ, RZ, R7, P0 ;  /* 0x000000ffff057224 */ /* 0x000fe200000e0607 */
[----:B------:R-:W-:-:S04]  /*0990*/  IADD3 R2, P0, PT, R27, R4, RZ ;  /* 0x000000041b027210 */ /* 0x000fc80007f1e0ff */
[----:B------:R-:W4:Y:S01]  /*09a0*/  LDG.E R4, desc[UR6][R4.64] ;  /* 0x0000000604047981 */ /* 0x000f22000c1e1900 */
[----:B------:R-:W-:-:S05]  /*09b0*/  IMAD.X R3, RZ, RZ, R5, P0 ;  /* 0x000000ffff037224 */ /* 0x000fca00000e0605 */
[----:B------:R-:W5:Y:S01]  /*09c0*/  LDG.E R2, desc[UR6][R2.64] ;  /* 0x0000000602027981 */ /* 0x000f62000c1e1900 */
[----:B------:R-:W-:-:S04]  /*09d0*/  IMAD R41, R0, R39, R8 ;  /* 0x0000002700297224 */ /* 0x000fc800078e0208 */
[----:B------:R-:W-:-:S05]  /*09e0*/  IMAD R41, R41, 0x4, R36 ;  /* 0x0000000429297824 */ /* 0x000fca00078e0224 */
[----:B------:R-:W-:-:S05]  /*09f0*/  IADD3 R38, PT, PT, R27, R41, RZ ;  /* 0x000000291b267210 */ /* 0x000fca0007ffe0ff */
[----:B------:R-:W-:-:S04]  /*0a00*/  IMAD.IADD R40, R27, 0x1, R38 ;  /* 0x000000011b287824 */ /* 0x000fc800078e0226 */
[C---:B------:R-:W-:Y:S02]  /*0a10*/  IMAD.IADD R43, R27.reuse, 0x1, R40 ;  /* 0x000000011b2b7824 */ /* 0x040fe400078e0228 */
[----:B------:R-:W-:-:S05]  /*0a20*/  IMAD.IADD R8, R27, 0x1, R8 ;  /* 0x000000011b087824 */ /* 0x000fca00078e0208 */
[----:B------:R-:W-:Y:S01]  /*0a30*/  ISETP.GE.AND P0, PT, R8, R39, PT ;  /* 0x000000270800720c */ /* 0x000fe20003f06270 */
[----:B--2---:R2:W-:Y:S04]  /*0a40*/  STS [R41], R24 ;  /* 0x0000001829007388 */ /* 0x0045e80000000800 */
[----:B---3--:R2:W-:Y:S04]  /*0a50*/  STS [R38], R6 ;  /* 0x0000000626007388 */ /* 0x0085e80000000800 */
[----:B----4-:R2:W-:Y:S04]  /*0a60*/  STS [R40], R4 ;  /* 0x0000000428007388 */ /* 0x0105e80000000800 */
[----:B-----5:R2:W-:Y:S01]  /*0a70*/  STS [R43], R2 ;  /* 0x000000022b007388 */ /* 0x0205e20000000800 */
[----:B------:R-:W-:Y:S05]  /*0a80*/  @!P0 BRA `(.L_x_93) ;  /* 0xfffffffc009c8947 */ /* 0x000fea000383ffff */
.L_x_90:
[----:B------:R-:W3:Y:S02]  /*0a90*/  LDCU UR4, c[0x0][0x3a0] ;  /* 0x00007400ff0477ac */ /* 0x000ee40008000800 */
[----:B---3--:R-:W-:Y:S01]  /*0aa0*/  ISETP.GE.U32.AND P0, PT, R34, UR4, PT ;  /* 0x0000000422007c0c */ /* 0x008fe2000bf06070 */
[----:B------:R-:W-:Y:S05]  /*0ab0*/  WARPSYNC.ALL ;  /* 0x0000000000007948 */ /* 0x000fea0003800000 */
[----:B------:R-:W-:Y:S01]  /*0ac0*/  BSSY.RECONVERGENT B0, `(.L_x_94) ;  /* 0x00000cc000007945 */ /* 0x000fe20003800200 */
[----:B------:R-:W-:Y:S06]  /*0ad0*/  BAR.SYNC.DEFER_BLOCKING 0x0 ;  /* 0x0000000000007b1d */ /* 0x000fec0000010000 */
[----:B------:R-:W-:Y:S05]  /*0ae0*/  @P0 BRA `(.L_x_95) ;  /* 0x0000000c00240947 */ /* 0x000fea0003800000 */
[-C--:B012---:R-:W-:Y:S01]  /*0af0*/  IABS R4, R32.reuse ;  /* 0x0000002000047213 */ /* 0x087fe20000000000 */
[----:B------:R-:W0:Y:S01]  /*0b00*/  S2R R0, SR_CgaCtaId ;  /* 0x0000000000007919 */ /* 0x000e220000008800 */
[----:B------:R-:W-:Y:S01]  /*0b10*/  IABS R6, R29 ;  /* 0x0000001d00067213 */ /* 0x000fe20000000000 */
[----:B------:R-:W1:Y:S01]  /*0b20*/  LDCU UR4, c[0x0][0x3a8] ;  /* 0x00007500ff0477ac */ /* 0x000e620008000800 */
[----:B------:R-:W2:Y:S01]  /*0b30*/  I2F.RP R5, R4 ;  /* 0x0000000400057306 */ /* 0x000ea20000209400 */
[----:B------:R-:W-:Y:S01]  /*0b40*/  IABS R8, R32 ;  /* 0x0000002000087213 */ /* 0x000fe20000000000 */
[----:B------:R-:W-:Y:S01]  /*0b50*/  BSSY.RECONVERGENT B1, `(.L_x_96) ;  /* 0x0000060000017945 */ /* 0x000fe20003800200 */
[----:B------:R-:W-:Y:S02]  /*0b60*/  MOV R41, 0x400 ;  /* 0x0000040000297802 */ /* 0x000fe40000000f00 */
[----:B------:R-:W-:Y:S02]  /*0b70*/  ISETP.GE.AND P1, PT, R29, RZ, PT ;  /* 0x000000ff1d00720c */ /* 0x000fe40003f26270 */
[----:B------:R-:W-:Y:S01]  /*0b80*/  ISETP.NE.AND P2, PT, R32, RZ, PT ;  /* 0x000000ff2000720c */ /* 0x000fe20003f45270 */
[----:B--2---:R-:W2:Y:S02]  /*0b90*/  MUFU.RCP R5, R5 ;  /* 0x0000000500057308 */ /* 0x004ea40000001000 */
[----:B--2---:R-:W-:-:S02]  /*0ba0*/  VIADD R2, R5, 0xffffffe ;  /* 0x0ffffffe05027836 */ /* 0x004fc40000000000 */
[----:B------:R-:W2:Y:S04]  /*0bb0*/  LDS R5, [R33] ;  /* 0x0000000021057984 */ /* 0x000ea80000000800 */
[----:B------:R3:W4:Y:S02]  /*0bc0*/  F2I.FTZ.U32.TRUNC.NTZ R3, R2 ;  /* 0x0000000200037305 */ /* 0x000724000021f000 */
[----:B---3--:R-:W-:Y:S01]  /*0bd0*/  IMAD.MOV.U32 R2, RZ, RZ, RZ ;  /* 0x000000ffff027224 */ /* 0x008fe200078e00ff */
[----:B----4-:R-:W-:-:S05]  /*0be0*/  IADD3 R7, PT, PT, RZ, -R3, RZ ;  /* 0x80000003ff077210 */ /* 0x010fca0007ffe0ff */
[----:B------:R-:W-:-:S04]  /*0bf0*/  IMAD R7, R7, R4, RZ ;  /* 0x0000000407077224 */ /* 0x000fc800078e02ff */
[----:B------:R-:W-:-:S04]  /*0c00*/  IMAD.HI.U32 R7, R3, R7, R2 ;  /* 0x0000000703077227 */ /* 0x000fc800078e0002 */
[----:B------:R-:W-:Y:S02]  /*0c10*/  IMAD.MOV.U32 R2, RZ, RZ, R6 ;  /* 0x000000ffff027224 */ /* 0x000fe400078e0006 */
[----:B------:R-:W-:Y:S02]  /*0c20*/  IMAD.MOV R3, RZ, RZ, -R8 ;  /* 0x000000ffff037224 */ /* 0x000fe400078e0a08 */
[----:B------:R-:W-:-:S04]  /*0c30*/  IMAD.HI.U32 R7, R7, R2, RZ ;  /* 0x0000000207077227 */ /* 0x000fc800078e00ff */
[----:B------:R-:W-:Y:S01]  /*0c40*/  IMAD R7, R7, R3, R2 ;  /* 0x0000000307077224 */ /* 0x000fe200078e0202 */
[----:B------:R-:W-:Y:S01]  /*0c50*/  IADD3 R3, PT, PT, R41, 0x410, RZ ;  /* 0x0000041029037810 */ /* 0x000fe20007ffe0ff */
[----:B-1----:R-:W-:Y:S01]  /*0c60*/  IMAD R8, R29, UR4, R37 ;  /* 0x000000041d087c24 */ /* 0x002fe2000f8e0225 */
[----:B--2---:R-:W-:Y:S01]  /*0c70*/  I2FP.F32.S32 R5, R5 ;  /* 0x0000000500057245 */ /* 0x004fe20000201400 */
[----:B------:R-:W-:Y:S01]  /*0c80*/  IMAD.MOV.U32 R6, RZ, RZ, R34 ;  /* 0x000000ffff067224 */ /* 0x000fe200078e0022 */
[----:B------:R-:W-:Y:S02]  /*0c90*/  ISETP.GT.U32.AND P0, PT, R4, R7, PT ;  /* 0x000000070400720c */ /* 0x000fe40003f04070 */
[----:B0-----:R-:W-:-:S05]  /*0ca0*/  LEA R3, R0, R3, 0x18 ;  /* 0x0000000300037211 */ /* 0x001fca00078ec0ff */
[----:B------:R-:W-:-:S05]  /*0cb0*/  IMAD R8, R8, 0x4, R3 ;  /* 0x0000000408087824 */ /* 0x000fca00078e0203 */
[----:B------:R0:W1:Y:S01]  /*0cc0*/  LDS R25, [R8] ;  /* 0x0000000008197984 */ /* 0x0000620000000800 */
[----:B------:R-:W-:-:S05]  /*0cd0*/  @!P0 IMAD.IADD R7, R7, 0x1, -R4 ;  /* 0x0000000107078824 */ /* 0x000fca00078e0a04 */
[----:B------:R-:W-:-:S13]  /*0ce0*/  ISETP.GT.U32.AND P0, PT, R4, R7, PT ;  /* 0x000000070400720c */ /* 0x000fda0003f04070 */
[----:B------:R-:W-:Y:S01]  /*0cf0*/  @!P0 IMAD.IADD R7, R7, 0x1, -R4 ;  /* 0x0000000107078824 */ /* 0x000fe200078e0a04 */
[----:B------:R-:W-:-:S04]  /*0d00*/  ISETP.NE.AND P0, PT, R9, 0x3, PT ;  /* 0x000000030900780c */ /* 0x000fc80003f05270 */
[----:B------:R-:W-:Y:S02]  /*0d10*/  @!P1 IADD3 R7, PT, PT, -R7, RZ, RZ ;  /* 0x000000ff07079210 */ /* 0x000fe40007ffe1ff */
[----:B------:R-:W-:-:S07]  /*0d20*/  @!P2 LOP3.LUT R7, RZ, R32, RZ, 0x33, !PT ;  /* 0x00000020ff07a212 */ /* 0x000fce00078e33ff */
[----:B0-----:R-:W-:Y:S05]  /*0d30*/  @!P0 BRA `(.L_x_97) ;  /* 0x0000000400048947 */ /* 0x001fea0003800000 */
[----:B------:R-:W2:Y:S01]  /*0d40*/  LDG.E R3, desc[UR6][R20.64] ;  /* 0x0000000614037981 */ /* 0x000ea2000c1e1900 */
[----:B------:R-:W-:Y:S01]  /*0d50*/  LEA R41, R0, R41, 0x18 ;  /* 0x0000002900297211 */ /* 0x000fe200078ec0ff */
[----:B------:R-:W-:Y:S01]  /*0d60*/  IMAD R24, R7, R39, R34 ;  /* 0x0000002707187224 */ /* 0x000fe200078e0222 */
[----:B------:R-:W0:Y:S01]  /*0d70*/  MUFU.RCP R2, R5 ;  /* 0x0000000500027308 */ /* 0x000e220000001000 */
[----:B------:R-:W-:Y:S01]  /*0d80*/  BSSY.RECONVERGENT B2, `(.L_x_98) ;  /* 0x000000f000027945 */ /* 0x000fe20003800200 */
[----:B------:R-:W-:Y:S01]  /*0d90*/  ISETP.NE.AND P2, PT, R9, RZ, PT ;  /* 0x000000ff0900720c */ /* 0x000fe20003f45270 */
[----:B------:R-:W-:-:S05]  /*0da0*/  IMAD R24, R24, 0x4, R41 ;  /* 0x0000000418187824 */ /* 0x000fca00078e0229 */
[----:B------:R-:W2:Y:S01]  /*0db0*/  LDS R0, [R24] ;  /* 0x0000000018007984 */ /* 0x000ea20000000800 */
[----:B0-----:R-:W-:-:S04]  /*0dc0*/  FFMA R39, -R5, R2, 1 ;  /* 0x3f80000005277423 */ /* 0x001fc80000000102 */
[----:B------:R-:W-:Y:S01]  /*0dd0*/  FFMA R39, R2, R39, R2 ;  /* 0x0000002702277223 */ /* 0x000fe20000000002 */
[----:B--2---:R-:W-:-:S04]  /*0de0*/  FADD R0, R0, -R3 ;  /* 0x8000000300007221 */ /* 0x004fc80000000000 */
[----:B------:R-:W0:Y:S01]  /*0df0*/  FCHK P0, R0, R5 ;  /* 0x0000000500007302 */ /* 0x000e220000000000 */
[----:B------:R-:W-:-:S04]  /*0e00*/  FFMA R2, R0, R39, RZ ;  /* 0x0000002700027223 */ /* 0x000fc800000000ff */
[----:B------:R-:W-:-:S04]  /*0e10*/  FFMA R3, -R5, R2, R0 ;  /* 0x0000000205037223 */ /* 0x000fc80000000100 */
[----:B------:R-:W-:Y:S01]  /*0e20*/  FFMA R2, R39, R3, R2 ;  /* 0x0000000327027223 */ /* 0x000fe20000000002 */
[----:B0-----:R-:W-:Y:S06]  /*0e30*/  @!P0 BRA `(.L_x_99) ;  /* 0x00000000000c8947 */ /* 0x001fec0003800000 */
[----:B------:R-:W-:-:S07]  /*0e40*/  MOV R36, 0xe60 ;  /* 0x00000e6000247802 */ /* 0x000fce0000000f00 */
[----:B-1----:R-:W-:Y:S05]  /*0e50*/  CALL.REL.NOINC `($__internal_1_$__cuda_sm3x_div_rn_noftz_f32_slowpath) ;  /* 0x00000010002c7944 */ /* 0x002fea0003c00000 */
[----:B------:R-:W-:-:S07]  /*0e60*/  IMAD.MOV.U32 R2, RZ, RZ, R0 ;  /* 0x000000ffff027224 */ /* 0x000fce00078e0000 */
.L_x_99:
[----:B------:R-:W-:Y:S05]  /*0e70*/  BSYNC.RECONVERGENT B2 ;  /* 0x0000000000027941 */ /* 0x000fea0003800200 */
.L_x_98:
[----:B-1----:R-:W-:Y:S01]  /*0e80*/  FFMA R25, R2, R2, R25 ;  /* 0x0000000202197223 */ /* 0x002fe20000000019 */
[----:B------:R-:W-:Y:S01]  /*0e90*/  MOV R6, R31 ;  /* 0x0000001f00067202 */ /* 0x000fe20000000f00 */
[----:B------:R-:W-:Y:S06]  /*0ea0*/  @!P2 BRA `(.L_x_97) ;  /* 0x0000000000a8a947 */ /* 0x000fec0003800000 */
[----:B------:R-:W2:Y:S01]  /*0eb0*/  LDG.E R3, desc[UR6][R22.64] ;  /* 0x0000000616037981 */ /* 0x000ea2000c1e1900 */
[----:B------:R-:W-:Y:S01]  /*0ec0*/  IMAD.IADD R24, R27, 0x1, R24 ;  /* 0x000000011b187824 */ /* 0x000fe200078e0218 */
[----:B------:R-:W0:Y:S01]  /*0ed0*/  MUFU.RCP R2, R5 ;  /* 0x0000000500027308 */ /* 0x000e220000001000 */
[----:B------:R-:W-:Y:S01]  /*0ee0*/  BSSY.RECONVERGENT B2, `(.L_x_100) ;  /* 0x000000e000027945 */ /* 0x000fe20003800200 */
[----:B------:R-:W-:Y:S02]  /*0ef0*/  ISETP.NE.AND P2, PT, R9, 0x1, PT ;  /* 0x000000010900780c */ /* 0x000fe40003f45270 */
[----:B------:R-:W2:Y:S01]  /*0f00*/  LDS R0, [R24] ;  /* 0x0000000018007984 */ /* 0x000ea20000000800 */
[----:B0-----:R-:W-:Y:S01]  /*0f10*/  FFMA R39, -R5, R2, 1 ;  /* 0x3f80000005277423 */ /* 0x001fe20000000102 */
[----:B--2---:R-:W-:-:S03]  /*0f20*/  FADD R4, R0, -R3 ;  /* 0x8000000300047221 */ /* 0x004fc60000000000 */
[----:B------:R-:W-:Y:S01]  /*0f30*/  FFMA R0, R2, R39, R2 ;  /* 0x0000002702007223 */ /* 0x000fe20000000002 */
[----:B------:R-:W0:Y:S03]  /*0f40*/  FCHK P0, R4, R5 ;  /* 0x0000000504007302 */ /* 0x000e260000000000 */
[----:B------:R-:W-:-:S04]  /*0f50*/  FFMA R2, R0, R4, RZ ;  /* 0x0000000400027223 */ /* 0x000fc800000000ff */
[----:B------:R-:W-:-:S04]  /*0f60*/  FFMA R3, -R5, R2, R4 ;  /* 0x0000000205037223 */ /* 0x000fc80000000104 */
[----:B------:R-:W-:Y:S01]  /*0f70*/  FFMA R0, R0, R3, R2 ;  /* 0x0000000300007223 */ /* 0x000fe20000000002 */
[----:B0-----:R-:W-:Y:S06]  /*0f80*/  @!P0 BRA `(.L_x_101) ;  /* 0x00000000000c8947 */ /* 0x001fec0003800000 */
[----:B------:R-:W-:Y:S01]  /*0f90*/  IMAD.MOV.U32 R0, RZ, RZ, R4 ;  /* 0x000000ffff007224 */ /* 0x000fe200078e0004 */
[----:B------:R-:W-:-:S07]  /*0fa0*/  MOV R36, 0xfc0 ;  /* 0x00000fc000247802 */ /* 0x000fce0000000f00 */
[----:B------:R-:W-:Y:S05]  /*0fb0*/  CALL.REL.NOINC `($__internal_1_$__cuda_sm3x_div_rn_noftz_f32_slowpath) ;  /* 0x0000000c00d47944 */ /* 0x000fea0003c00000 */
.L_x_101:
[----:B------:R-:W-:Y:S05]  /*0fc0*/  BSYNC.RECONVERGENT B2 ;  /* 0x0000000000027941 */ /* 0x000fea0003800200 */
.L_x_100:
[----:B------:R-:W-:Y:S01]  /*0fd0*/  FFMA R25, R0, R0, R25 ;  /* 0x0000000000197223 */ /* 0x000fe20000000019 */
[----:B------:R-:W-:Y:S01]  /*0fe0*/  IMAD.MOV.U32 R6, RZ, RZ, R15 ;  /* 0x000000ffff067224 */ /* 0x000fe200078e000f */
[----:B------:R-:W-:Y:S06]  /*0ff0*/  @!P2 BRA `(.L_x_97) ;  /* 0x000000000054a947 */ /* 0x000fec0003800000 */
[----:B------:R-:W-:-:S04]  /*1000*/  IADD3 R2, P0, PT, R27, R22, RZ ;  /* 0x000000161b027210 */ /* 0x000fc80007f1e0ff */
[----:B------:R-:W-:-:S06]  /*1010*/  IADD3.X R3, PT, PT, RZ, R23, RZ, P0, !PT ;  /* 0x00000017ff037210 */ /* 0x000fcc00007fe4ff */
[----:B------:R-:W2:Y:S01]  /*1020*/  LDG.E R3, desc[UR6][R2.64] ;  /* 0x0000000602037981 */ /* 0x000ea2000c1e1900 */
[----:B------:R-:W-:Y:S01]  /*1030*/  IMAD.IADD R24, R27, 0x1, R24 ;  /* 0x000000011b187824 */ /* 0x000fe200078e0218 */
[----:B------:R-:W0:Y:S01]  /*1040*/  MUFU.RCP R0, R5 ;  /* 0x0000000500007308 */ /* 0x000e220000001000 */
[----:B------:R-:W-:Y:S04]  /*1050*/  BSSY.RECONVERGENT B2, `(.L_x_102) ;  /* 0x000000d000027945 */ /* 0x000fe80003800200 */
        /* <DEDUP_REMOVED lines=9> */
[----:B------:R-:W-:Y:S01]  /*10f0*/  IMAD.MOV.U32 R0, RZ, RZ, R6 ;  /* 0x000000ffff007224 */ /* 0x000fe200078e0006 */
[----:B------:R-:W-:-:S07]  /*1100*/  MOV R36, 0x1120 ;  /* 0x0000112000247802 */ /* 0x000fce0000000f00 */
[----:B------:R-:W-:Y:S05]  /*1110*/  CALL.REL.NOINC `($__internal_1_$__cuda_sm3x_div_rn_noftz_f32_slowpath) ;  /* 0x0000000c007c7944 */ /* 0x000fea0003c00000 */
.L_x_103:
[----:B------:R-:W-:Y:S05]  /*1120*/  BSYNC.RECONVERGENT B2 ;  /* 0x0000000000027941 */ /* 0x000fea0003800200 */
.L_x_102:
[----:B------:R-:W-:Y:S01]  /*1130*/  FFMA R25, R0, R0, R25 ;  /* 0x0000000000197223 */ /* 0x000fe20000000019 */
[----:B------:R-:W-:-:S07]  /*1140*/  IMAD.MOV.U32 R6, RZ, RZ, R12 ;  /* 0x000000ffff067224 */ /* 0x000fce00078e000c */
.L_x_97:
[----:B------:R-:W-:Y:S05]  /*1150*/  BSYNC.RECONVERGENT B1 ;  /* 0x0000000000017941 */ /* 0x000fea0003800200 */
.L_x_96:
[----:B------:R-:W-:Y:S01]  /*1160*/  ISETP.GE.U32.AND P0, PT, R28, 0x3, PT ;  /* 0x000000031c00780c */ /* 0x000fe20003f06070 */
[----:B------:R-:W-:-:S12]  /*1170*/  BSSY.RECONVERGENT B1, `(.L_x_104) ;  /* 0x000005f000017945 */ /* 0x000fd80003800200 */
[----:B------:R-:W-:Y:S05]  /*1180*/  @!P0 BRA `(.L_x_105) ;  /* 0x0000000400748947 */ /* 0x000fea0003800000 */
.L_x_114:
[----:B------:R-:W0:Y:S01]  /*1190*/  LDC.64 R44, c[0x0][0x388] ;  /* 0x0000e200ff2c7b82 */ /* 0x000e220000000a00 */
[----:B------:R-:W2:Y:S02]  /*11a0*/  LDCU UR8, c[0x0][0x3a4] ;  /* 0x00007480ff0877ac */ /* 0x000ea40008000800 */
[----:B--2---:R-:W-:-:S04]  /*11b0*/  IMAD R3, R37, UR8, R6 ;  /* 0x0000000825037c24 */ /* 0x004fc8000f8e0206 */
[----:B0-----:R-:W-:-:S05]  /*11c0*/  IMAD.WIDE R44, R3, 0x4, R44 ;  /* 0x00000004032c7825 */ /* 0x001fca00078e022c */
[----:B------:R-:W2:Y:S01]  /*11d0*/  LDG.E R3, desc[UR6][R44.64] ;  /* 0x000000062c037981 */ /* 0x000ea2000c1e1900 */
[----:B------:R-:W0:Y:S01]  /*11e0*/  S2UR UR5, SR_CgaCtaId ;  /* 0x00000000000579c3 */ /* 0x000e220000008800 */
[----:B------:R-:W-:Y:S01]  /*11f0*/  UMOV UR4, 0x400 ;  /* 0x0000040000047882 */ /* 0x000fe20000000000 */
[----:B------:R-:W-:Y:S01]  /*1200*/  IMAD R38, R7, UR8, R6 ;  /* 0x0000000807267c24 */ /* 0x000fe2000f8e0206 */
[----:B------:R-:W3:Y:S01]  /*1210*/  MUFU.RCP R4, R5 ;  /* 0x0000000500047308 */ /* 0x000ee20000001000 */
[----:B------:R-:W-:Y:S01]  /*1220*/  BSSY.RECONVERGENT B2, `(.L_x_106) ;  /* 0x0000010000027945 */ /* 0x000fe20003800200 */
[----:B---3--:R-:W-:Y:S01]  /*1230*/  FFMA R39, -R5, R4, 1 ;  /* 0x3f80000005277423 */ /* 0x008fe20000000104 */
[----:B0-----:R-:W-:-:S06]  /*1240*/  ULEA UR4, UR5, UR4, 0x18 ;  /* 0x0000000405047291 */ /* 0x001fcc000f8ec0ff */
[----:B------:R-:W-:-:S05]  /*1250*/  LEA R38, R38, UR4, 0x2 ;  /* 0x0000000426267c11 */ /* 0x000fca000f8e10ff */
[----:B------:R-:W2:Y:S02]  /*1260*/  LDS R0, [R38] ;  /* 0x0000000026007984 */ /* 0x000ea40000000800 */
[----:B--2---:R-:W-:Y:S01]  /*1270*/  FADD R2, R0, -R3 ;  /* 0x8000000300027221 */ /* 0x004fe20000000000 */
[----:B------:R-:W-:-:S03]  /*1280*/  FFMA R0, R4, R39, R4 ;  /* 0x0000002704007223 */ /* 0x000fc60000000004 */
[----:B------:R-:W0:Y:S01]  /*1290*/  FCHK P0, R2, R5 ;  /* 0x0000000502007302 */ /* 0x000e220000000000 */
[----:B------:R-:W-:-:S04]  /*12a0*/  FFMA R40, R0, R2, RZ ;  /* 0x0000000200287223 */ /* 0x000fc800000000ff */
[----:B------:R-:W-:-:S04]  /*12b0*/  FFMA R3, -R5, R40, R2 ;  /* 0x0000002805037223 */ /* 0x000fc80000000102 */
[----:B------:R-:W-:Y:S01]  /*12c0*/  FFMA R40, R0, R3, R40 ;  /* 0x0000000300287223 */ /* 0x000fe20000000028 */
[----:B0-----:R-:W-:Y:S06]  /*12d0*/  @!P0 BRA `(.L_x_107) ;  /* 0x0000000000108947 */ /* 0x001fec0003800000 */
[----:B------:R-:W-:Y:S02]  /*12e0*/  MOV R0, R2 ;  /* 0x0000000200007202 */ /* 0x000fe40000000f00 */
[----:B------:R-:W-:-:S07]  /*12f0*/  MOV R36, 0x1310 ;  /* 0x0000131000247802 */ /* 0x000fce0000000f00 */
[----:B-1----:R-:W-:Y:S05]  /*1300*/  CALL.REL.NOINC `($__internal_1_$__cuda_sm3x_div_rn_noftz_f32_slowpath) ;  /* 0x0000000c00007944 */ /* 0x002fea0003c00000 */
[----:B------:R-:W-:-:S07]  /*1310*/  IMAD.MOV.U32 R40, RZ, RZ, R0 ;  /* 0x000000ffff287224 */ /* 0x000fce00078e0000 */
.L_x_107:
[----:B------:R-:W-:Y:S05]  /*1320*/  BSYNC.RECONVERGENT B2 ;  /* 0x0000000000027941 */ /* 0x000fea0003800200 */
.L_x_106:
[----:B------:R-:W-:-:S05]  /*1330*/  IADD3 R44, P0, PT, R27, R44, RZ ;  /* 0x0000002c1b2c7210 */ /* 0x000fca0007f1e0ff */
[----:B------:R-:W-:-:S05]  /*1340*/  IMAD.X R45, RZ, RZ, R45, P0 ;  /* 0x000000ffff2d7224 */ /* 0x000fca00000e062d */
[----:B------:R-:W2:Y:S01]  /*1350*/  LDG.E R3, desc[UR6][R44.64] ;  /* 0x000000062c037981 */ /* 0x000ea2000c1e1900 */
[----:B------:R-:W-:Y:S01]  /*1360*/  IMAD.IADD R38, R27, 0x1, R38 ;  /* 0x000000011b267824 */ /* 0x000fe200078e0226 */
[----:B------:R-:W0:Y:S01]  /*1370*/  MUFU.RCP R2, R5 ;  /* 0x0000000500027308 */ /* 0x000e220000001000 */
[----:B------:R-:W-:Y:S01]  /*1380*/  BSSY.RECONVERGENT B2, `(.L_x_108) ;  /* 0x000000f000027945 */ /* 0x000fe20003800200 */
[----:B-1----:R-:W-:Y:S02]  /*1390*/  FFMA R40, R40, R40, R25 ;  /* 0x0000002828287223 */ /* 0x002fe40000000019 */
        /* <DEDUP_REMOVED lines=9> */
[----:B------:R-:W-:Y:S02]  /*1430*/  MOV R0, R4 ;  /* 0x0000000400007202 */ /* 0x000fe40000000f00 */
[----:B------:R-:W-:-:S07]  /*1440*/  MOV R36, 0x1460 ;  /* 0x0000146000247802 */ /* 0x000fce0000000f00 */
[----:B------:R-:W-:Y:S05]  /*1450*/  CALL.REL.NOINC `($__internal_1_$__cuda_sm3x_div_rn_noftz_f32_slowpath) ;  /* 0x0000000800ac7944 */ /* 0x000fea0003c00000 */
[----:B------:R-:W-:-:S07]  /*1460*/  IMAD.MOV.U32 R3, RZ, RZ, R0 ;  /* 0x000000ffff037224 */ /* 0x000fce00078e0000 */
.L_x_109:
[----:B------:R-:W-:Y:S05]  /*1470*/  BSYNC.RECONVERGENT B2 ;  /* 0x0000000000027941 */ /* 0x000fea0003800200 */
.L_x_108:
[----:B------:R-:W-:-:S05]  /*1480*/  IADD3 R24, P0, PT, R27, R44, RZ ;  /* 0x0000002c1b187210 */ /* 0x000fca0007f1e0ff */
[----:B------:R-:W-:-:S05]  /*1490*/  IMAD.X R25, RZ, RZ, R45, P0 ;  /* 0x000000ffff197224 */ /* 0x000fca00000e062d */
[----:B------:R-:W2:Y:S01]  /*14a0*/  LDG.E R39, desc[UR6][R24.64] ;  /* 0x0000000618277981 */ /* 0x000ea2000c1e1900 */
[----:B------:R-:W-:Y:S01]  /*14b0*/  IMAD.IADD R38, R27, 0x1, R38 ;  /* 0x000000011b267824 */ /* 0x000fe200078e0226 */
[----:B------:R-:W0:Y:S01]  /*14c0*/  MUFU.RCP R2, R5 ;  /* 0x0000000500027308 */ /* 0x000e220000001000 */
[----:B------:R-:W-:Y:S01]  /*14d0*/  BSSY.RECONVERGENT B2, `(.L_x_110) ;  /* 0x000000f000027945 */ /* 0x000fe20003800200 */
[----:B------:R-:W-:Y:S02]  /*14e0*/  FFMA R40, R3, R3, R40 ;  /* 0x0000000303287223 */ /* 0x000fe40000000028 */
        /* <DEDUP_REMOVED lines=13> */
.L_x_111:
[----:B------:R-:W-:Y:S05]  /*15c0*/  BSYNC.RECONVERGENT B2 ;  /* 0x0000000000027941 */ /* 0x000fea0003800200 */
.L_x_110:
[----:B------:R-:W-:-:S05]  /*15d0*/  IADD3 R2, P0, PT, R27, R24, RZ ;  /* 0x000000181b027210 */ /* 0x000fca0007f1e0ff */
[----:B------:R-:W-:-:S06]  /*15e0*/  IMAD.X R3, RZ, RZ, R25, P0 ;  /* 0x000000ffff037224 */ /* 0x000fcc00000e0619 */
[----:B------:R-:W2:Y:S01]  /*15f0*/  LDG.E R3, desc[UR6][R2.64] ;  /* 0x0000000602037981 */ /* 0x000ea2000c1e1900 */
[----:B------:R-:W-:Y:S01]  /*1600*/  IMAD.IADD R38, R27, 0x1, R38 ;  /* 0x000000011b267824 */ /* 0x000fe200078e0226 */
[----:B------:R-:W0:Y:S01]  /*1610*/  MUFU.RCP R0, R5 ;  /* 0x0000000500007308 */ /* 0x000e220000001000 */
[----:B------:R-:W-:Y:S01]  /*1620*/  BSSY.RECONVERGENT B2, `(.L_x_112) ;  /* 0x000000e000027945 */ /* 0x000fe20003800200 */
[----:B------:R-:W-:-:S03]  /*1630*/  FFMA R40, R39, R39, R40 ;  /* 0x0000002727287223 */ /* 0x000fc60000000028 */
        /* <DEDUP_REMOVED lines=9> */
[----:B------:R-:W-:Y:S02]  /*16d0*/  MOV R0, R24 ;  /* 0x0000001800007202 */ /* 0x000fe40000000f00 */
[----:B------:R-:W-:-:S07]  /*16e0*/  MOV R36, 0x1700 ;  /* 0x0000170000247802 */ /* 0x000fce0000000f00 */
[----:B------:R-:W-:Y:S05]  /*16f0*/  CALL.REL.NOINC `($__internal_1_$__cuda_sm3x_div_rn_noftz_f32_slowpath) ;  /* 0x0000000800047944 */ /* 0x000fea0003c00000 */
.L_x_113:
[----:B------:R-:W-:Y:S05]  /*1700*/  BSYNC.RECONVERGENT B2 ;  /* 0x0000000000027941 */ /* 0x000fea0003800200 */
.L_x_112:
[----:B------:R-:W0:Y:S01]  /*1710*/  LDCU UR4, c[0x0][0x3a0] ;  /* 0x00007400ff0477ac */ /* 0x000e220008000800 */
[----:B------:R-:W-:Y:S02]  /*1720*/  IMAD.IADD R6, R27, 0x1, R6 ;  /* 0x000000011b067824 */ /* 0x000fe400078e0206 */
[----:B------:R-:W-:-:S03]  /*1730*/  FFMA R25, R0, R0, R40 ;  /* 0x0000000000197223 */ /* 0x000fc60000000028 */
[----:B0-----:R-:W-:-:S13]  /*1740*/  ISETP.GE.AND P0, PT, R6, UR4, PT ;  /* 0x0000000406007c0c */ /* 0x001fda000bf06270 */
[----:B------:R-:W-:Y:S05]  /*1750*/  @!P0 BRA `(.L_x_114) ;  /* 0xfffffff8008c8947 */ /* 0x000fea000383ffff */
.L_x_105:
[----:B------:R-:W-:Y:S05]  /*1760*/  BSYNC.RECONVERGENT B1 ;  /* 0x0000000000017941 */ /* 0x000fea0003800200 */
.L_x_104:
[----:B-1----:R3:W-:Y:S02]  /*1770*/  STS [R8], R25 ;  /* 0x0000001908007388 */ /* 0x0027e40000000800 */
.L_x_95:
[----:B------:R-:W-:Y:S05]  /*1780*/  BSYNC.RECONVERGENT B0 ;  /* 0x0000000000007941 */ /* 0x000fea0003800200 */
.L_x_94:
[----:B------:R-:W-:Y:S01]  /*1790*/  BAR.SYNC.DEFER_BLOCKING 0x0 ;  /* 0x0000000000007b1d */ /* 0x000fe20000010000 */
[----:B------:R-:W-:-:S05]  /*17a0*/  LOP3.LUT P0, RZ, R37, R34, RZ, 0xfc, !PT ;  /* 0x0000002225ff7212 */ /* 0x000fca000780fcff */
[----:B------:R-:W-:Y:S08]  /*17b0*/  BSSY.RECONVERGENT B0, `(.L_x_115) ;  /* 0x0000068000007945 */ /* 0x000ff00003800200 */
[----:B------:R-:W-:Y:S05]  /*17c0*/  @P0 BRA `(.L_x_116) ;  /* 0x0000000400980947 */ /* 0x000fea0003800000 */
[----:B------:R-:W4:Y:S01]  /*17d0*/  LDCU UR8, c[0x0][0x3a8] ;  /* 0x00007500ff0877ac */ /* 0x000f220008000800 */
[----:B------:R-:W-:Y:S01]  /*17e0*/  IMAD.MOV.U32 R5, RZ, RZ, RZ ;  /* 0x000000ffff057224 */ /* 0x000fe200078e00ff */
[----:B----4-:R-:W-:-:S09]  /*17f0*/  UISETP.GE.AND UP0, UPT, UR8, 0x2, UPT ;  /* 0x000000020800788c */ /* 0x010fd2000bf06270 */
[----:B------:R-:W-:Y:S05]  /*1800*/  BRA.U !UP0, `(.L_x_117) ;  /* 0x0000000508747547 */ /* 0x000fea000b800000 */
[----:B------:R-:W4:Y:S01]  /*1810*/  S2UR UR5, SR_CgaCtaId ;  /* 0x00000000000579c3 */ /* 0x000f220000008800 */
[----:B------:R-:W-:Y:S01]  /*1820*/  UMOV UR4, 0x400 ;  /* 0x0000040000047882 */ /* 0x000fe20000000000 */
[----:B------:R-:W-:Y:S01]  /*1830*/  IMAD R0, R29, UR8, RZ ;  /* 0x000000081d007c24 */ /* 0x000fe2000f8e02ff */
[----:B------:R-:W-:Y:S01]  /*1840*/  UIADD3 UR4, UPT, UPT, UR4, 0x410, URZ ;  /* 0x0000041004047890 */ /* 0x000fe2000fffe0ff */
[----:B------:R-:W-:Y:S01]  /*1850*/  ISETP.GE.U32.AND P0, PT, R19, 0x7, PT ;  /* 0x000000071300780c */ /* 0x000fe20003f06070 */
[----:B-12---:R-:W-:Y:S02]  /*1860*/  HFMA2 R2, -RZ, RZ, 0, 5.9604644775390625e-08 ;  /* 0x00000001ff027431 */ /* 0x006fe400000001ff */
[----:B------:R-:W-:Y:S01]  /*1870*/  IMAD.MOV.U32 R5, RZ, RZ, RZ ;  /* 0x000000ffff057224 */ /* 0x000fe200078e00ff */
[----:B----4-:R-:W-:-:S06]  /*1880*/  ULEA UR4, UR5, UR4, 0x18 ;  /* 0x0000000405047291 */ /* 0x010fcc000f8ec0ff */
[----:B------:R-:W-:-:S05]  /*1890*/  LEA R0, R0, UR4, 0x2 ;  /* 0x0000000400007c11 */ /* 0x000fca000f8e10ff */
[----:B0-----:R0:W1:Y:S01]  /*18a0*/  LDS R4, [R0] ;  /* 0x0000000000047984 */ /* 0x0010620000000800 */
[----:B------:R-:W-:Y:S05]  /*18b0*/  @!P0 BRA `(.L_x_118) ;  /* 0x0000000000a48947 */ /* 0x000fea0003800000 */
[----:B------:R-:W-:Y:S02]  /*18c0*/  IMAD R3, R16, R29, UR4 ;  /* 0x0000000410037e24 */ /* 0x000fe4000f8e021d */
[----:B------:R-:W-:Y:S02]  /*18d0*/  IMAD.MOV.U32 R2, RZ, RZ, RZ ;  /* 0x000000ffff027224 */ /* 0x000fe400078e00ff */
[----:B------:R-:W-:Y:S02]  /*18e0*/  IMAD.MOV.U32 R5, RZ, RZ, RZ ;  /* 0x000000ffff057224 */ /* 0x000fe400078e00ff */
[----:B------:R-:W-:-:S07]  /*18f0*/  VIADD R3, R3, 0x10 ;  /* 0x0000001003037836 */ /* 0x000fce0000000000 */
.L_x_119:
[----:B------:R-:W1:Y:S04]  /*1900*/  LDS R7, [R3+-0xc] ;  /* 0xfffff40003077984 */ /* 0x000e680000000800 */
[----:B---3--:R-:W2:Y:S04]  /*1910*/  LDS R25, [R3+-0x8] ;  /* 0xfffff80003197984 */ /* 0x008ea80000000800 */
[----:B------:R-:W3:Y:S04]  /*1920*/  LDS R39, [R3+-0x4] ;  /* 0xfffffc0003277984 */ /* 0x000ee80000000800 */
[----:B------:R-:W4:Y:S04]  /*1930*/  LDS R41, [R3] ;  /* 0x0000000003297984 */ /* 0x000f280000000800 */
[----:B------:R-:W5:Y:S04]  /*1940*/  LDS R43, [R3+0x4] ;  /* 0x00000400032b7984 */ /* 0x000f680000000800 */
[----:B------:R-:W0:Y:S01]  /*1950*/  LDS R45, [R3+0x8] ;  /* 0x00000800032d7984 */ /* 0x000e220000000800 */
[----:B-1----:R-:W-:-:S04]  /*1960*/  FSETP.GEU.AND P4, PT, R7, R4, PT ;  /* 0x000000040700720b */ /* 0x002fc80003f8e000 */
[----:B------:R-:W-:Y:S02]  /*1970*/  FSEL R4, R7, R4, !P4 ;  /* 0x0000000407047208 */ /* 0x000fe40006000000 */
[----:B------:R-:W1:Y:S02]  /*1980*/  LDS R7, [R3+0xc] ;  /* 0x00000c0003077984 */ /* 0x000e640000000800 */
[----:B--2---:R-:W-:-:S04]  /*1990*/  FSETP.GEU.AND P0, PT, R25, R4, PT ;  /* 0x000000041900720b */ /* 0x004fc80003f0e000 */
[----:B------:R-:W-:Y:S02]  /*19a0*/  FSEL R4, R25, R4, !P0 ;  /* 0x0000000419047208 */ /* 0x000fe40004000000 */
[----:B------:R2:W1:Y:S01]  /*19b0*/  LDS R25, [R3+0x10] ;  /* 0x0000100003197984 */ /* 0x0004620000000800 */
[----:B------:R-:W-:Y:S02]  /*19c0*/  @!P4 IADD3 R5, PT, PT, R2, 0x1, RZ ;  /* 0x000000010205c810 */ /* 0x000fe40007ffe0ff */
[----:B---3--:R-:W-:-:S04]  /*19d0*/  FSETP.GEU.AND P1, PT, R39, R4, PT ;  /* 0x000000042700720b */ /* 0x008fc80003f2e000 */
[----:B------:R-:W-:Y:S01]  /*19e0*/  FSEL R4, R39, R4, !P1 ;  /* 0x0000000427047208 */ /* 0x000fe20004800000 */
[----:B------:R-:W-:Y:S01]  /*19f0*/  @!P0 VIADD R5, R2, 0x2 ;  /* 0x0000000202058836 */ /* 0x000fe20000000000 */
[----:B--2---:R-:W-:Y:S02]  /*1a00*/  IADD3 R3, PT, PT, R3, 0x20, RZ ;  /* 0x0000002003037810 */ /* 0x004fe40007ffe0ff */
[----:B----4-:R-:W-:-:S04]  /*1a10*/  FSETP.GEU.AND P2, PT, R41, R4, PT ;  /* 0x000000042900720b */ /* 0x010fc80003f4e000 */
[----:B------:R-:W-:Y:S01]  /*1a20*/  FSEL R4, R41, R4, !P2 ;  /* 0x0000000429047208 */ /* 0x000fe20005000000 */
[----:B------:R-:W-:-:S03]  /*1a30*/  @!P1 VIADD R5, R2, 0x3 ;  /* 0x0000000302059836 */ /* 0x000fc60000000000 */
[----:B-----5:R-:W-:-:S04]  /*1a40*/  FSETP.GEU.AND P3, PT, R43, R4, PT ;  /* 0x000000042b00720b */ /* 0x020fc80003f6e000 */
[----:B------:R-:W-:Y:S01]  /*1a50*/  FSEL R4, R43, R4, !P3 ;  /* 0x000000042b047208 */ /* 0x000fe20005800000 */
[----:B------:R-:W-:-:S03]  /*1a60*/  @!P2 VIADD R5, R2, 0x4 ;  /* 0x000000040205a836 */ /* 0x000fc60000000000 */
[----:B0-----:R-:W-:-:S04]  /*1a70*/  FSETP.GEU.AND P4, PT, R45, R4, PT ;  /* 0x000000042d00720b */ /* 0x001fc80003f8e000 */
[----:B------:R-:W-:Y:S02]  /*1a80*/  FSEL R4, R45, R4, !P4 ;  /* 0x000000042d047208 */ /* 0x000fe40006000000 */
[----:B------:R-:W-:Y:S02]  /*1a90*/  @!P3 IADD3 R5, PT, PT, R2, 0x5, RZ ;  /* 0x000000050205b810 */ /* 0x000fe40007ffe0ff */
[----:B-1----:R-:W-:-:S04]  /*1aa0*/  FSETP.GEU.AND P0, PT, R7, R4, PT ;  /* 0x000000040700720b */ /* 0x002fc80003f0e000 */
[----:B------:R-:W-:Y:S01]  /*1ab0*/  FSEL R4, R7, R4, !P0 ;  /* 0x0000000407047208 */ /* 0x000fe20004000000 */
[----:B------:R-:W-:-:S08]  /*1ac0*/  @!P4 VIADD R5, R2, 0x6 ;  /* 0x000000060205c836 */ /* 0x000fd00000000000 */
[C---:B------:R-:W-:Y:S01]  /*1ad0*/  @!P0 VIADD R5, R2.reuse, 0x7 ;  /* 0x0000000702058836 */ /* 0x040fe20000000000 */
[----:B------:R-:W-:Y:S01]  /*1ae0*/  FSETP.GEU.AND P0, PT, R25, R4, PT ;  /* 0x000000041900720b */ /* 0x000fe20003f0e000 */
[----:B------:R-:W-:-:S03]  /*1af0*/  VIADD R2, R2, 0x8 ;  /* 0x0000000802027836 */ /* 0x000fc60000000000 */
[----:B------:R-:W-:Y:S02]  /*1b00*/  FSEL R4, R25, R4, !P0 ;  /* 0x0000000419047208 */ /* 0x000fe40004000000 */
[C---:B------:R-:W-:Y:S02]  /*1b10*/  ISETP.NE.AND P1, PT, R2.reuse, R13, PT ;  /* 0x0000000d0200720c */ /* 0x040fe40003f25270 */
[----:B------:R-:W-:-:S11]  /*1b20*/  SEL R5, R2, R5, !P0 ;  /* 0x0000000502057207 */ /* 0x000fd60004000000 */
[----:B------:R-:W-:Y:S05]  /*1b30*/  @P1 BRA `(.L_x_119) ;  /* 0xfffffffc00701947 */ /* 0x000fea000383ffff */
[----:B------:R-:W-:-:S07]  /*1b40*/  VIADD R2, R2, 0x1 ;  /* 0x0000000102027836 */ /* 0x000fce0000000000 */
.L_x_118:
[----:B------:R-:W-:-:S13]  /*1b50*/  LOP3.LUT P0, RZ, R26, 0x7, RZ, 0xc0, !PT ;  /* 0x000000071aff7812 */ /* 0x000fda000780c0ff */
[----:B------:R-:W-:Y:S05]  /*1b60*/  @!P0 BRA `(.L_x_117) ;  /* 0x00000000009c8947 */ /* 0x000fea0003800000 */
[----:B------:R-:W-:Y:S02]  /*1b70*/  ISETP.GE.U32.AND P1, PT, R11, 0x3, PT ;  /* 0x000000030b00780c */ /* 0x000fe40003f26070 */
[----:B------:R-:W-:-:S11]  /*1b80*/  LOP3.LUT P0, RZ, R18, 0x3, RZ, 0xc0, !PT ;  /* 0x0000000312ff7812 */ /* 0x000fd6000780c0ff */
[----:B------:R-:W-:Y:S05]  /*1b90*/  @!P1 BRA `(.L_x_120) ;  /* 0x0000000000489947 */ /* 0x000fea0003800000 */
[----:B------:R-:W-:-:S05]  /*1ba0*/  IMAD R3, R2, 0x4, R0 ;  /* 0x0000000402037824 */ /* 0x000fca00078e0200 */
[----:B------:R-:W1:Y:S04]  /*1bb0*/  LDS R7, [R3] ;  /* 0x0000000003077984 */ /* 0x000e680000000800 */
[----:B---3--:R-:W2:Y:S04]  /*1bc0*/  LDS R25, [R3+0x4] ;  /* 0x0000040003197984 */ /* 0x008ea80000000800 */
[----:B------:R-:W3:Y:S04]  /*1bd0*/  LDS R39, [R3+0x8] ;  /* 0x0000080003277984 */ /* 0x000ee80000000800 */
[----:B------:R-:W4:Y:S01]  /*1be0*/  LDS R41, [R3+0xc] ;  /* 0x00000c0003297984 */ /* 0x000f220000000800 */
[----:B-1----:R-:W-:-:S04]  /*1bf0*/  FSETP.GEU.AND P1, PT, R7, R4, PT ;  /* 0x000000040700720b */ /* 0x002fc80003f2e000 */
[----:B------:R-:W-:Y:S02]  /*1c00*/  FSEL R4, R7, R4, !P1 ;  /* 0x0000000407047208 */ /* 0x000fe40004800000 */
[----:B------:R-:W-:Y:S02]  /*1c10*/  SEL R5, R2, R5, !P1 ;  /* 0x0000000502057207 */ /* 0x000fe40004800000 */
[----:B--2---:R-:W-:-:S04]  /*1c20*/  FSETP.GEU.AND P2, PT, R25, R4, PT ;  /* 0x000000041900720b */ /* 0x004fc80003f4e000 */
[----:B------:R-:W-:-:S04]  /*1c30*/  FSEL R4, R25, R4, !P2 ;  /* 0x0000000419047208 */ /* 0x000fc80005000000 */
[----:B---3--:R-:W-:-:S04]  /*1c40*/  FSETP.GEU.AND P3, PT, R39, R4, PT ;  /* 0x000000042700720b */ /* 0x008fc80003f6e000 */
[----:B------:R-:W-:Y:S01]  /*1c50*/  FSEL R4, R39, R4, !P3 ;  /* 0x0000000427047208 */ /* 0x000fe20005800000 */
[----:B------:R-:W-:-:S03]  /*1c60*/  @!P2 VIADD R5, R2, 0x1 ;  /* 0x000000010205a836 */ /* 0x000fc60000000000 */
[----:B----4-:R-:W-:-:S04]  /*1c70*/  FSETP.GEU.AND P4, PT, R41, R4, PT ;  /* 0x000000042900720b */ /* 0x010fc80003f8e000 */
[----:B------:R-:W-:Y:S02]  /*1c80*/  FSEL R4, R41, R4, !P4 ;  /* 0x0000000429047208 */ /* 0x000fe40006000000 */
[----:B------:R-:W-:-:S07]  /*1c90*/  @!P3 IADD3 R5, PT, PT, R2, 0x2, RZ ;  /* 0x000000020205b810 */ /* 0x000fce0007ffe0ff */
[C---:B------:R-:W-:Y:S02]  /*1ca0*/  @!P4 VIADD R5, R2.reuse, 0x3 ;  /* 0x000000030205c836 */ /* 0x040fe40000000000 */
[----:B------:R-:W-:-:S07]  /*1cb0*/  VIADD R2, R2, 0x4 ;  /* 0x0000000402027836 */ /* 0x000fce0000000000 */
.L_x_120:
[----:B------:R-:W-:Y:S05]  /*1cc0*/  @!P0 BRA `(.L_x_117) ;  /* 0x0000000000448947 */ /* 0x000fea0003800000 */
[----:B------:R-:W-:Y:S02]  /*1cd0*/  ISETP.NE.AND P0, PT, R14, 0x1, PT ;  /* 0x000000010e00780c */ /* 0x000fe40003f05270 */
[----:B------:R-:W-:-:S11]  /*1ce0*/  LOP3.LUT P1, RZ, R17, 0x1, RZ, 0xc0, !PT ;  /* 0x0000000111ff7812 */ /* 0x000fd6000782c0ff */
[----:B------:R-:W-:Y:S05]  /*1cf0*/  @!P0 BRA `(.L_x_121) ;  /* 0x0000000000288947 */ /* 0x000fea0003800000 */
[----:B------:R-:W-:-:S05]  /*1d00*/  IMAD R3, R2, 0x4, R0 ;  /* 0x0000000402037824 */ /* 0x000fca00078e0200 */
[----:B------:R-:W1:Y:S04]  /*1d10*/  LDS R7, [R3] ;  /* 0x0000000003077984 */ /* 0x000e680000000800 */
[----:B---3--:R-:W2:Y:S01]  /*1d20*/  LDS R25, [R3+0x4] ;  /* 0x0000040003197984 */ /* 0x008ea20000000800 */
[----:B-1----:R-:W-:-:S04]  /*1d30*/  FSETP.GEU.AND P0, PT, R7, R4, PT ;  /* 0x000000040700720b */ /* 0x002fc80003f0e000 */
[----:B------:R-:W-:Y:S02]  /*1d40*/  FSEL R4, R7, R4, !P0 ;  /* 0x0000000407047208 */ /* 0x000fe40004000000 */
[----:B------:R-:W-:Y:S02]  /*1d50*/  SEL R5, R2, R5, !P0 ;  /* 0x0000000502057207 */ /* 0x000fe40004000000 */
[----:B--2---:R-:W-:-:S04]  /*1d60*/  FSETP.GEU.AND P2, PT, R25, R4, PT ;  /* 0x000000041900720b */ /* 0x004fc80003f4e000 */
[----:B------:R-:W-:-:S09]  /*1d70*/  FSEL R4, R25, R4, !P2 ;  /* 0x0000000419047208 */ /* 0x000fd20005000000 */
[C---:B------:R-:W-:Y:S01]  /*1d80*/  @!P2 IADD3 R5, PT, PT, R2.reuse, 0x1, RZ ;  /* 0x000000010205a810 */ /* 0x040fe20007ffe0ff */
[----:B------:R-:W-:-:S07]  /*1d90*/  VIADD R2, R2, 0x2 ;  /* 0x0000000202027836 */ /* 0x000fce0000000000 */
.L_x_121:
[----:B0-----:R-:W-:-:S05]  /*1da0*/  @P1 IMAD R0, R2, 0x4, R0 ;  /* 0x0000000402001824 */ /* 0x001fca00078e0200 */
[----:B------:R-:W1:Y:S02]  /*1db0*/  @P1 LDS R3, [R0] ;  /* 0x0000000000031984 */ /* 0x000e640000000800 */
[----:B-1----:R-:W-:-:S04]  /*1dc0*/  @P1 FSETP.GEU.AND P0, PT, R3, R4, PT ;  /* 0x000000040300120b */ /* 0x002fc80003f0e000 */
[----:B------:R-:W-:-:S09]  /*1dd0*/  @P1 SEL R5, R2, R5, !P0 ;  /* 0x0000000502051207 */ /* 0x000fd20004000000 */
.L_x_117:
[----:B-12---:R-:W1:Y:S02]  /*1de0*/  LDC.64 R2, c[0x0][0x390] ;  /* 0x0000e400ff027b82 */ /* 0x006e640000000a00 */
[----:B-1----:R-:W-:-:S05]  /*1df0*/  IMAD.WIDE R2, R29, 0x4, R2 ;  /* 0x000000041d027825 */ /* 0x002fca00078e0202 */
[----:B0-----:R-:W2:Y:S02]  /*1e00*/  LDG.E R0, desc[UR6][R2.64] ;  /* 0x0000000602007981 */ /* 0x001ea4000c1e1900 */
[----:B--2---:R-:W-:-:S13]  /*1e10*/  ISETP.NE.AND P0, PT, R0, R5, PT ;  /* 0x000000050000720c */ /* 0x004fda0003f05270 */
[----:B------:R4:W-:Y:S02]  /*1e20*/  @P0 STG.E desc[UR6][R2.64], R5 ;  /* 0x0000000502000986 */ /* 0x0009e4000c101906 */
.L_x_116:
[----:B------:R-:W-:Y:S05]  /*1e30*/  BSYNC.RECONVERGENT B0 ;  /* 0x0000000000007941 */ /* 0x000fea0003800200 */
.L_x_115:
[----:B------:R-:W5:Y:S01]  /*1e40*/  LDCU UR4, c[0x0][0x3a0] ;  /* 0x00007400ff0477ac */ /* 0x000f620008000800 */
[----:B------:R-:W-:Y:S01]  /*1e50*/  IMAD.IADD R29, R32, 0x1, R29 ;  /* 0x00000001201d7824 */ /* 0x000fe200078e021d */
[----:B------:R-:W-:Y:S04]  /*1e60*/  BAR.SYNC.DEFER_BLOCKING 0x0 ;  /* 0x0000000000007b1d */ /* 0x000fe80000010000 */
[----:B-----5:R-:W-:-:S13]  /*1e70*/  ISETP.GE.AND P0, PT, R29, UR4, PT ;  /* 0x000000041d007c0c */ /* 0x020fda000bf06270 */
[----:B------:R-:W-:Y:S05]  /*1e80*/  @!P0 BRA `(.L_x_122) ;  /* 0xffffffe400a88947 */ /* 0x000fea000383ffff */
.L_x_89:
[----:B------:R-:W-:Y:S05]  /*1e90*/  WARPSYNC.ALL ;  /* 0x0000000000007948 */ /* 0x000fea0003800000 */
[----:B------:R-:W-:Y:S01]  /*1ea0*/  BAR.SYNC.DEFER_BLOCKING 0x0 ;  /* 0x0000000000007b1d */ /* 0x000fe20000010000 */
[----:B------:R-:W-:-:S13]  /*1eb0*/  LOP3.LUT P0, RZ, R34, R35, R37, 0xfe, !PT ;  /* 0x0000002322ff7212 */ /* 0x000fda000780fe25 */
[----:B------:R-:W-:Y:S05]  /*1ec0*/  @P0 EXIT ;  /* 0x000000000000094d */ /* 0x000fea0003800000 */
[----:B012-4-:R-:W0:Y:S01]  /*1ed0*/  LDC.64 R2, c[0x0][0x3b0] ;  /* 0x0000ec00ff027b82 */ /* 0x017e220000000a00 */
[----:B------:R-:W-:-:S05]  /*1ee0*/  MOV R5, 0xffffffff ;  /* 0xffffffff00057802 */ /* 0x000fca0000000f00 */
[----:B0-----:R-:W-:Y:S01]  /*1ef0*/  STG.E desc[UR6][R2.64], R5 ;  /* 0x0000000502007986 */ /* 0x001fe2000c101906 */
[----:B------:R-:W-:Y:S05]  /*1f00*/  EXIT ;  /* 0x000000000000794d */ /* 0x000fea0003800000 */
        .weak           $__internal_1_$__cuda_sm3x_div_rn_noftz_f32_slowpath
        .type           $__internal_1_$__cuda_sm3x_div_rn_noftz_f32_slowpath,@function
        .size           $__internal_1_$__cuda_sm3x_div_rn_noftz_f32_slowpath,(.L_x_154 - $__internal_1_$__cuda_sm3x_div_rn_noftz_f32_slowpath)
$__internal_1_$__cuda_sm3x_div_rn_noftz_f32_slowpath:
[--C-:B------:R-:W-:Y:S01]  /*1f10*/  SHF.R.U32.HI R4, RZ, 0x17, R5.reuse ;  /* 0x00000017ff047819 */ /* 0x100fe20000011605 */
[----:B------:R-:W-:Y:S01]  /*1f20*/  BSSY.RECONVERGENT B3, `(.L_x_123) ;  /* 0x0000063000037945 */ /* 0x000fe20003800200 */
[----:B------:R-:W-:Y:S01]  /*1f30*/  SHF.R.U32.HI R41, RZ, 0x17, R0 ;  /* 0x00000017ff297819 */ /* 0x000fe20000011600 */
[----:B------:R-:W-:Y:S01]  /*1f40*/  IMAD.MOV.U32 R43, RZ, RZ, R5 ;  /* 0x000000ffff2b7224 */ /* 0x000fe200078e0005 */
[----:B------:R-:W-:Y:S02]  /*1f50*/  LOP3.LUT R4, R4, 0xff, RZ, 0xc0, !PT ;  /* 0x000000ff04047812 */ /* 0x000fe400078ec0ff */
[----:B------:R-:W-:-:S03]  /*1f60*/  LOP3.LUT R41, R41, 0xff, RZ, 0xc0, !PT ;  /* 0x000000ff29297812 */ /* 0x000fc600078ec0ff */
[----:B------:R-:W-:Y:S02]  /*1f70*/  VIADD R3, R4, 0xffffffff ;  /* 0xffffffff04037836 */ /* 0x000fe40000000000 */
[----:B------:R-:W-:-:S03]  /*1f80*/  VIADD R39, R41, 0xffffffff ;  /* 0xffffffff29277836 */ /* 0x000fc60000000000 */
        /* <DEDUP_REMOVED lines=22> */
[----:B------:R-:W-:Y:S02]  /*20f0*/  @P0 IMAD.MOV.U32 R2, RZ, RZ, RZ ;  /* 0x000000ffff020224 */ /* 0x000fe400078e00ff */
[----:B------:R-:W-:Y:S01]  /*2100*/  @!P0 FFMA R0, R0, 1.84467440737095516160e+19, RZ ;  /* 0x5f80000000008823 */ /* 0x000fe200000000ff */
[----:B------:R-:W-:Y:S02]  /*2110*/  @!P0 IMAD.MOV.U32 R2, RZ, RZ, -0x40 ;  /* 0xffffffc0ff028424 */ /* 0x000fe400078e00ff */
[----:B------:R-:W-:Y:S02]  /*2120*/  @!P1 FFMA R43, R5, 1.84467440737095516160e+19, RZ ;  /* 0x5f800000052b9823 */ /* 0x000fe400000000ff */
[----:B------:R-:W-:-:S07]  /*2130*/  @!P1 VIADD R2, R2, 0x40 ;  /* 0x0000004002029836 */ /* 0x000fce0000000000 */
.L_x_124:
[----:B------:R-:W-:Y:S01]  /*2140*/  LEA R42, R4, 0xc0800000, 0x17 ;  /* 0xc0800000042a7811 */ /* 0x000fe200078eb8ff */
[----:B------:R-:W-:Y:S01]  /*2150*/  VIADD R41, R41, 0xffffff81 ;  /* 0xffffff8129297836 */ /* 0x000fe20000000000 */
[----:B------:R-:W-:Y:S02]  /*2160*/  BSSY.RECONVERGENT B4, `(.L_x_129) ;  /* 0x0000035000047945 */ /* 0x000fe40003800200 */
[----:B------:R-:W-:Y:S01]  /*2170*/  IADD3 R43, PT, PT, -R42, R43, RZ ;  /* 0x0000002b2a2b7210 */ /* 0x000fe20007ffe1ff */
[C---:B------:R-:W-:Y:S01]  /*2180*/  IMAD R0, R41.reuse, -0x800000, R0 ;  /* 0xff80000029007824 */ /* 0x040fe200078e0200 */
[----:B------:R-:W-:Y:S02]  /*2190*/  IADD3 R41, PT, PT, R41, 0x7f, -R4 ;  /* 0x0000007f29297810 */ /* 0x000fe40007ffe804 */
[----:B------:R-:W0:Y:S01]  /*21a0*/  MUFU.RCP R42, R43 ;  /* 0x0000002b002a7308 */ /* 0x000e220000001000 */
[----:B------:R-:W-:Y:S02]  /*21b0*/  FADD.FTZ R39, -R43, -RZ ;  /* 0x800000ff2b277221 */ /* 0x000fe40000010100 */
[----:B------:R-:W-:-:S02]  /*21c0*/  IMAD.IADD R41, R41, 0x1, R2 ;  /* 0x0000000129297824 */ /* 0x000fc400078e0202 */
        /* <DEDUP_REMOVED lines=8> */
[----:B------:R-:W-:-:S05]  /*2250*/  LOP3.LUT R2, R2, 0xff, RZ, 0xc0, !PT ;  /* 0x000000ff02027812 */ /* 0x000fca00078ec0ff */
[----:B------:R-:W-:-:S05]  /*2260*/  IMAD.IADD R2, R2, 0x1, R41 ;  /* 0x0000000102027824 */ /* 0x000fca00078e0229 */
        /* <DEDUP_REMOVED lines=10> */
[CCC-:B------:R-:W-:Y:S01]  /*2310*/  FFMA.RZ R4, R3.reuse, R39.reuse, R42.reuse ;  /* 0x0000002703047223 */ /* 0x1c0fe2000000c02a */
[CCC-:B------:R-:W-:Y:S01]  /*2320*/  FFMA.RP R41, R3.reuse, R39.reuse, R42.reuse ;  /* 0x0000002703297223 */ /* 0x1c0fe2000000802a */
[----:B------:R-:W-:Y:S01]  /*2330*/  FFMA.RM R42, R3, R39, R42 ;  /* 0x00000027032a7223 */ /* 0x000fe2000000402a */
[C---:B------:R-:W-:Y:S01]  /*2340*/  VIADD R3, R2.reuse, 0x20 ;  /* 0x0000002002037836 */ /* 0x040fe20000000000 */
[----:B------:R-:W-:Y:S02]  /*2350*/  ISETP.NE.AND P3, PT, R2, RZ, PT ;  /* 0x000000ff0200720c */ /* 0x000fe40003f65270 */
[----:B------:R-:W-:Y:S02]  /*2360*/  LOP3.LUT R4, R4, 0x7fffff, RZ, 0xc0, !PT ;  /* 0x007fffff04047812 */ /* 0x000fe400078ec0ff */
[----:B------:R-:W-:Y:S01]  /*2370*/  ISETP.NE.AND P1, PT, R2, RZ, PT ;  /* 0x000000ff0200720c */ /* 0x000fe20003f25270 */
[----:B------:R-:W-:Y:S01]  /*2380*/  IMAD.MOV R2, RZ, RZ, -R2 ;  /* 0x000000ffff027224 */ /* 0x000fe200078e0a02 */
[----:B------:R-:W-:-:S02]  /*2390*/  LOP3.LUT R4, R4, 0x800000, RZ, 0xfc, !PT ;  /* 0x0080000004047812 */ /* 0x000fc400078efcff */
[----:B------:R-:W-:Y:S02]  /*23a0*/  FSETP.NEU.FTZ.AND P0, PT, R41, R42, PT ;  /* 0x0000002a2900720b */ /* 0x000fe40003f1d000 */
[----:B------:R-:W-:Y:S02]  /*23b0*/  SHF.L.U32 R3, R4, R3, RZ ;  /* 0x0000000304037219 */ /* 0x000fe400000006ff */
[----:B------:R-:W-:Y:S02]  /*23c0*/  SEL R39, R2, RZ, P3 ;  /* 0x000000ff02277207 */ /* 0x000fe40001800000 */
[----:B------:R-:W-:Y:S02]  /*23d0*/  ISETP.NE.AND P1, PT, R3, RZ, P1 ;  /* 0x000000ff0300720c */ /* 0x000fe40000f25270 */
[----:B------:R-:W-:Y:S02]  /*23e0*/  SHF.R.U32.HI R39, RZ, R39, R4 ;  /* 0x00000027ff277219 */ /* 0x000fe40000011604 */
[----:B------:R-:W-:-:S02]  /*23f0*/  PLOP3.LUT P0, PT, P0, P1, PT, 0xf8, 0x8f ;  /* 0x00000000008f781c */ /* 0x000fc40000703f70 */
[----:B------:R-:W-:Y:S02]  /*2400*/  SHF.R.U32.HI R3, RZ, 0x1, R39 ;  /* 0x00000001ff037819 */ /* 0x000fe40000011627 */
[----:B------:R-:W-:-:S04]  /*2410*/  SEL R2, RZ, 0x1, !P0 ;  /* 0x00000001ff027807 */ /* 0x000fc80004000000 */
[----:B------:R-:W-:-:S04]  /*2420*/  LOP3.LUT R2, R2, 0x1, R3, 0xf8, !PT ;  /* 0x0000000102027812 */ /* 0x000fc800078ef803 */
[----:B------:R-:W-:-:S05]  /*2430*/  LOP3.LUT R2, R2, R39, RZ, 0xc0, !PT ;  /* 0x0000002702027212 */ /* 0x000fca00078ec0ff */
[----:B------:R-:W-:-:S05]  /*2440*/  IMAD.IADD R3, R3, 0x1, R2 ;  /* 0x0000000103037824 */ /* 0x000fca00078e0202 */
[----:B------:R-:W-:Y:S01]  /*2450*/  LOP3.LUT R0, R3, R0, RZ, 0xfc, !PT ;  /* 0x0000000003007212 */ /* 0x000fe200078efcff */
[----:B------:R-:W-:Y:S06]  /*2460*/  BRA `(.L_x_132) ;  /* 0x0000000000107947 */ /* 0x000fec0003800000 */
.L_x_131:
[----:B------:R-:W-:-:S04]  /*2470*/  LOP3.LUT R0, R0, 0x80000000, RZ, 0xc0, !PT ;  /* 0x8000000000007812 */ /* 0x000fc800078ec0ff */
[----:B------:R-:W-:Y:S01]  /*2480*/  LOP3.LUT R0, R0, 0x7f800000, RZ, 0xfc, !PT ;  /* 0x7f80000000007812 */ /* 0x000fe200078efcff */
[----:B------:R-:W-:Y:S06]  /*2490*/  BRA `(.L_x_132) ;  /* 0x0000000000047947 */ /* 0x000fec0003800000 */
.L_x_130:
[----:B------:R-:W-:-:S07]  /*24a0*/  LEA R0, R41, R0, 0x17 ;  /* 0x0000000029007211 */ /* 0x000fce00078eb8ff */
.L_x_132:
[----:B------:R-:W-:Y:S05]  /*24b0*/  BSYNC.RECONVERGENT B4 ;  /* 0x0000000000047941 */ /* 0x000fea0003800200 */
.L_x_129:
[----:B------:R-:W-:Y:S05]  /*24c0*/  BRA `(.L_x_133) ;  /* 0x0000000000207947 */ /* 0x000fea0003800000 */
.L_x_128:
[----:B------:R-:W-:-:S04]  /*24d0*/  LOP3.LUT R0, R43, 0x80000000, R0, 0x48, !PT ;  /* 0x800000002b007812 */ /* 0x000fc800078e4800 */
[----:B------:R-:W-:Y:S01]  /*24e0*/  LOP3.LUT R0, R0, 0x7f800000, RZ, 0xfc, !PT ;  /* 0x7f80000000007812 */ /* 0x000fe200078efcff */
[----:B------:R-:W-:Y:S06]  /*24f0*/  BRA `(.L_x_133) ;  /* 0x0000000000147947 */ /* 0x000fec0003800000 */
.L_x_127:
[----:B------:R-:W-:Y:S01]  /*2500*/  LOP3.LUT R0, R43, 0x80000000, R0, 0x48, !PT ;  /* 0x800000002b007812 */ /* 0x000fe200078e4800 */
[----:B------:R-:W-:Y:S06]  /*2510*/  BRA `(.L_x_133) ;  /* 0x00000000000c7947 */ /* 0x000fec0003800000 */
.L_x_126:
[----:B------:R-:W0:Y:S01]  /*2520*/  MUFU.RSQ R0, -QNAN ;  /* 0xffc0000000007908 */ /* 0x000e220000001400 */
[----:B------:R-:W-:Y:S05]  /*2530*/  BRA `(.L_x_133) ;  /* 0x0000000000047947 */ /* 0x000fea0003800000 */
.L_x_125:
[----:B------:R-:W-:-:S07]  /*2540*/  FADD.FTZ R0, R0, R5 ;  /* 0x0000000500007221 */ /* 0x000fce0000010000 */
.L_x_133:
[----:B------:R-:W-:Y:S05]  /*2550*/  BSYNC.RECONVERGENT B3 ;  /* 0x0000000000037941 */ /* 0x000fea0003800200 */
.L_x_123:
[----:B------:R-:W-:Y:S02]  /*2560*/  IMAD.MOV.U32 R2, RZ, RZ, R36 ;  /* 0x000000ffff027224 */ /* 0x000fe400078e0024 */
[----:B------:R-:W-:-:S04]  /*2570*/  IMAD.MOV.U32 R3, RZ, RZ, 0x0 ;  /* 0x00000000ff037424 */ /* 0x000fc800078e00ff */
[----:B0-----:R-:W-:Y:S05]  /*2580*/  RET.REL.NODEC R2 `(_Z14assign_clusterPfS_PiS0_iiiS0_) ;  /* 0xffffffd8029c7950 */ /* 0x001fea0003c3ffff */
.L_x_134:
        /* <DEDUP_REMOVED lines=15> */
.L_x_154:


//--------------------- .text._Z17compute_centroidsPfS_PiS0_iiii --------------------------
	.section	.text._Z17compute_centroidsPfS_PiS0_iiii,"ax",@progbits
	.align	128
        .global         _Z17compute_centroidsPfS_PiS0_iiii
        .type           _Z17compute_centroidsPfS_PiS0_iiii,@function
        .size           _Z17compute_centroidsPfS_PiS0_iiii,(.L_x_157 - _Z17compute_centroidsPfS_PiS0_iiii)
        .other          _Z17compute_centroidsPfS_PiS0_iiii,@"STO_CUDA_ENTRY STV_DEFAULT"
_Z17compute_centroidsPfS_PiS0_iiii:
.text._Z17compute_centroidsPfS_PiS0_iiii:
[----:B------:R-:W-:Y:S01]  /*0000*/  LDC R1, c[0x0][0x37c] ;  /* 0x0000df00ff017b82 */ /* 0x000fe20000000800 */
[----:B------:R-:W0:Y:S01]  /*0010*/  S2R R0, SR_TID.X ;  /* 0x0000000000007919 */ /* 0x000e220000002100 */
[----:B------:R-:W1:Y:S06]  /*0020*/  LDCU.64 UR4, c[0x0][0x3a8] ;  /* 0x00007500ff0477ac */ /* 0x000e6c0008000a00 */
[----:B------:R-:W2:Y:S01]  /*0030*/  LDC R2, c[0x0][0x364] ;  /* 0x0000d900ff027b82 */ /* 0x000ea20000000800 */
[----:B------:R-:W-:Y:S01]  /*0040*/  BSSY.RECONVERGENT B0, `(.L_x_135) ;  /* 0x0000048000007945 */ /* 0x000fe20003800200 */
[----:B------:R-:W3:Y:S01]  /*0050*/  S2R R3, SR_TID.Y ;  /* 0x0000000000037919 */ /* 0x000ee20000002200 */
[----:B------:R-:W4:Y:S01]  /*0060*/  LDCU.64 UR6, c[0x0][0x358] ;  /* 0x00006b00ff0677ac */ /* 0x000f220008000a00 */
[----:B-1----:R-:W-:-:S04]  /*0070*/  ISETP.NE.AND P0, PT, RZ, UR5, PT ;  /* 0x00000005ff007c0c */ /* 0x002fc8000bf05270 */
[----:B0-----:R-:W-:-:S13]  /*0080*/  ISETP.GE.U32.OR P0, PT, R0, UR4, !P0 ;  /* 0x0000000400007c0c */ /* 0x001fda000c706470 */
[----:B---34-:R-:W-:Y:S05]  /*0090*/  @P0 BRA `(.L_x_136) ;  /* 0x0000000400080947 */ /* 0x018fea0003800000 */
[----:B------:R-:W0:Y:S08]  /*00a0*/  LDC.64 R6, c[0x0][0x398] ;  /* 0x0000e600ff067b82 */ /* 0x000e300000000a00 */
[----:B------:R-:W1:Y:S01]  /*00b0*/  LDC R4, c[0x0][0x3a4] ;  /* 0x0000e900ff047b82 */ /* 0x000e620000000800 */
[----:B0-----:R-:W-:-:S05]  /*00c0*/  IMAD.WIDE.U32 R6, R0, 0x4, R6 ;  /* 0x0000000400067825 */ /* 0x001fca00078e0006 */
[----:B------:R0:W-:Y:S01]  /*00d0*/  STG.E desc[UR6][R6.64], RZ ;  /* 0x000000ff06007986 */ /* 0x0001e2000c101906 */
[----:B-1----:R-:W-:-:S13]  /*00e0*/  ISETP.GE.AND P0, PT, R3, R4, PT ;  /* 0x000000040300720c */ /* 0x002fda0003f06270 */
[----:B0-----:R-:W-:Y:S05]  /*00f0*/  @P0 BRA `(.L_x_136) ;  /* 0x0000000000f00947 */ /* 0x001fea0003800000 */
[----:B--2---:R-:W0:Y:S01]  /*0100*/  I2F.U32.RP R10, R2 ;  /* 0x00000002000a7306 */ /* 0x004e220000209000 */
[----:B------:R-:W-:Y:S01]  /*0110*/  IADD3 R5, PT, PT, R3, R2, RZ ;  /* 0x0000000203057210 */ /* 0x000fe20007ffe0ff */
[----:B------:R-:W-:Y:S01]  /*0120*/  BSSY.RECONVERGENT B1, `(.L_x_137) ;  /* 0x0000029000017945 */ /* 0x000fe20003800200 */
[----:B------:R-:W-:Y:S02]  /*0130*/  ISETP.NE.U32.AND P2, PT, R2, RZ, PT ;  /* 0x000000ff0200720c */ /* 0x000fe40003f45070 */
[CC--:B------:R-:W-:Y:S02]  /*0140*/  ISETP.GE.U32.AND P0, PT, R5.reuse, R4.reuse, PT ;  /* 0x000000040500720c */ /* 0x0c0fe40003f06070 */
[----:B------:R-:W-:Y:S02]  /*0150*/  VIMNMX.U32 R8, PT, PT, R5, R4, !PT ;  /* 0x0000000405087248 */ /* 0x000fe40007fe0000 */
[----:B------:R-:W-:-:S04]  /*0160*/  SEL R9, RZ, 0x1, P0 ;  /* 0x00000001ff097807 */ /* 0x000fc80000000000 */
[----:B------:R-:W-:Y:S01]  /*0170*/  IADD3 R5, PT, PT, R8, -R5, -R9 ;  /* 0x8000000508057210 */ /* 0x000fe20007ffe809 */
[----:B0-----:R-:W0:Y:S02]  /*0180*/  MUFU.RCP R10, R10 ;  /* 0x0000000a000a7308 */ /* 0x001e240000001000 */
[----:B0-----:R-:W-:-:S06]  /*0190*/  VIADD R6, R10, 0xffffffe ;  /* 0x0ffffffe0a067836 */ /* 0x001fcc0000000000 */
[----:B------:R0:W1:Y:S02]  /*01a0*/  F2I.FTZ.U32.TRUNC.NTZ R7, R6 ;  /* 0x0000000600077305 */ /* 0x000064000021f000 */
[----:B0-----:R-:W-:Y:S02]  /*01b0*/  IMAD.MOV.U32 R6, RZ, RZ, RZ ;  /* 0x000000ffff067224 */ /* 0x001fe400078e00ff */
[----:B-1----:R-:W-:-:S04]  /*01c0*/  IMAD.MOV R11, RZ, RZ, -R7 ;  /* 0x000000ffff0b7224 */ /* 0x002fc800078e0a07 */
[----:B------:R-:W-:-:S04]  /*01d0*/  IMAD R11, R11, R2, RZ ;  /* 0x000000020b0b7224 */ /* 0x000fc800078e02ff */
[----:B------:R-:W-:-:S06]  /*01e0*/  IMAD.HI.U32 R10, R7, R11, R6 ;  /* 0x0000000b070a7227 */ /* 0x000fcc00078e0006 */
[----:B------:R-:W-:-:S04]  /*01f0*/  IMAD.HI.U32 R10, R10, R5, RZ ;  /* 0x000000050a0a7227 */ /* 0x000fc800078e00ff */
[----:B------:R-:W-:-:S04]  /*0200*/  IMAD.MOV R6, RZ, RZ, -R10 ;  /* 0x000000ffff067224 */ /* 0x000fc800078e0a0a */
[----:B------:R-:W-:Y:S02]  /*0210*/  IMAD R5, R2, R6, R5 ;  /* 0x0000000602057224 */ /* 0x000fe400078e0205 */
[----:B------:R-:W0:Y:S03]  /*0220*/  LDC.64 R6, c[0x0][0x388] ;  /* 0x0000e200ff067b82 */ /* 0x000e260000000a00 */
[----:B------:R-:W-:-:S13]  /*0230*/  ISETP.GE.U32.AND P0, PT, R5, R2, PT ;  /* 0x000000020500720c */ /* 0x000fda0003f06070 */
[----:B------:R-:W-:Y:S01]  /*0240*/  @P0 IADD3 R5, PT, PT, R5, -R2, RZ ;  /* 0x8000000205050210 */ /* 0x000fe20007ffe0ff */
[----:B------:R-:W-:-:S03]  /*0250*/  @P0 VIADD R10, R10, 0x1 ;  /* 0x000000010a0a0836 */ /* 0x000fc60000000000 */
[----:B------:R-:W-:-:S13]  /*0260*/  ISETP.GE.U32.AND P1, PT, R5, R2, PT ;  /* 0x000000020500720c */ /* 0x000fda0003f26070 */
[----:B------:R-:W-:Y:S01]  /*0270*/  @P1 VIADD R10, R10, 0x1 ;  /* 0x000000010a0a1836 */ /* 0x000fe20000000000 */
[----:B------:R-:W-:-:S04]  /*0280*/  @!P2 LOP3.LUT R10, RZ, R2, RZ, 0x33, !PT ;  /* 0x00000002ff0aa212 */ /* 0x000fc800078e33ff */
[----:B------:R-:W-:-:S04]  /*0290*/  IADD3 R9, PT, PT, R9, R10, RZ ;  /* 0x0000000a09097210 */ /* 0x000fc80007ffe0ff */
[C---:B------:R-:W-:Y:S02]  /*02a0*/  LOP3.LUT R5, R9.reuse, 0x3, RZ, 0xc0, !PT ;  /* 0x0000000309057812 */ /* 0x040fe400078ec0ff */
[----:B------:R-:W-:Y:S02]  /*02b0*/  ISETP.GE.U32.AND P1, PT, R9, 0x3, PT ;  /* 0x000000030900780c */ /* 0x000fe40003f26070 */
[----:B------:R-:W-:Y:S01]  /*02c0*/  ISETP.NE.AND P0, PT, R5, 0x3, PT ;  /* 0x000000030500780c */ /* 0x000fe20003f05270 */
[----:B------:R-:W-:-:S12]  /*02d0*/  IMAD.MOV.U32 R5, RZ, RZ, R3 ;  /* 0x000000ffff057224 */ /* 0x000fd800078e0003 */
[----:B0-----:R-:W-:Y:S05]  /*02e0*/  @!P0 BRA `(.L_x_138) ;  /* 0x0000000000308947 */ /* 0x001fea0003800000 */
[----:B------:R-:W0:Y:S01]  /*02f0*/  LDC.64 R10, c[0x0][0x388] ;  /* 0x0000e200ff0a7b82 */ /* 0x000e220000000a00 */
[----:B------:R-:W-:Y:S02]  /*0300*/  VIADD R9, R9, 0x1 ;  /* 0x0000000109097836 */ /* 0x000fe40000000000 */
[----:B------:R-:W-:-:S03]  /*0310*/  IMAD R13, R0, R4, R3 ;  /* 0x00000004000d7224 */ /* 0x000fc600078e0203 */
[----:B------:R-:W-:-:S04]  /*0320*/  LOP3.LUT R9, R9, 0x3, RZ, 0xc0, !PT ;  /* 0x0000000309097812 */ /* 0x000fc800078ec0ff */
[C---:B------:R-:W-:Y:S01]  /*0330*/  IADD3 R12, PT, PT, -R9.reuse, RZ, RZ ;  /* 0x000000ff090c7210 */ /* 0x040fe20007ffe1ff */
[----:B------:R-:W-:-:S07]  /*0340*/  IMAD R5, R9, R2, R3 ;  /* 0x0000000209057224 */ /* 0x000fce00078e0203 */
.L_x_139:
[----:B0-----:R-:W-:-:S04]  /*0350*/  IMAD.WIDE.U32 R8, R13, 0x4, R10 ;  /* 0x000000040d087825 */ /* 0x001fc800078e000a */
[----:B------:R-:W-:Y:S01]  /*0360*/  VIADD R12, R12, 0x1 ;  /* 0x000000010c0c7836 */ /* 0x000fe20000000000 */
[----:B------:R1:W-:Y:S01]  /*0370*/  STG.E desc[UR6][R8.64], RZ ;  /* 0x000000ff08007986 */ /* 0x0003e2000c101906 */
[----:B------:R-:W-:-:S03]  /*0380*/  IMAD.IADD R13, R2, 0x1, R13 ;  /* 0x00000001020d7824 */ /* 0x000fc600078e020d */
[----:B------:R-:W-:-:S13]  /*0390*/  ISETP.NE.AND P0, PT, R12, RZ, PT ;  /* 0x000000ff0c00720c */ /* 0x000fda0003f05270 */
[----:B-1----:R-:W-:Y:S05]  /*03a0*/  @P0 BRA `(.L_x_139) ;  /* 0xfffffffc00e80947 */ /* 0x002fea000383ffff */
.L_x_138:
[----:B------:R-:W-:Y:S05]  /*03b0*/  BSYNC.RECONVERGENT B1 ;  /* 0x0000000000017941 */ /* 0x000fea0003800200 */
.L_x_137:
[----:B------:R-:W-:Y:S05]  /*03c0*/  @!P1 BRA `(.L_x_136) ;  /* 0x00000000003c9947 */ /* 0x000fea0003800000 */
.L_x_140:
[----:B0-----:R-:W-:Y:S01]  /*03d0*/  IMAD R9, R0, R4, R5 ;  /* 0x0000000400097224 */ /* 0x001fe200078e0205 */
[----:B------:R-:W-:-:S04]  /*03e0*/  LEA R5, R2, R5, 0x2 ;  /* 0x0000000502057211 */ /* 0x000fc800078e10ff */
[C---:B------:R-:W-:Y:S01]  /*03f0*/  IADD3 R11, PT, PT, R9.reuse, R2, RZ ;  /* 0x00000002090b7210 */ /* 0x040fe20007ffe0ff */
[----:B------:R-:W-:Y:S01]  /*0400*/  IMAD.WIDE.U32 R8, R9, 0x4, R6 ;  /* 0x0000000409087825 */ /* 0x000fe200078e0006 */
[----:B------:R-:W-:-:S03]  /*0410*/  ISETP.GE.AND P0, PT, R5, R4, PT ;  /* 0x000000040500720c */ /* 0x000fc60003f06270 */
[C---:B------:R-:W-:Y:S01]  /*0420*/  IMAD.IADD R13, R11.reuse, 0x1, R2 ;  /* 0x000000010b0d7824 */ /* 0x040fe200078e0202 */
[----:B------:R0:W-:Y:S01]  /*0430*/  STG.E desc[UR6][R8.64], RZ ;  /* 0x000000ff08007986 */ /* 0x0001e2000c101906 */
[----:B------:R-:W-:-:S04]  /*0440*/  IMAD.WIDE.U32 R10, R11, 0x4, R6 ;  /* 0x000000040b0a7825 */ /* 0x000fc800078e0006 */
[C---:B------:R-:W-:Y:S01]  /*0450*/  IMAD.IADD R15, R13.reuse, 0x1, R2 ;  /* 0x000000010d0f7824 */ /* 0x040fe200078e0202 */
[----:B------:R0:W-:Y:S01]  /*0460*/  STG.E desc[UR6][R10.64], RZ ;  /* 0x000000ff0a007986 */ /* 0x0001e2000c101906 */
[----:B------:R-:W-:-:S04]  /*0470*/  IMAD.WIDE.U32 R12, R13, 0x4, R6 ;  /* 0x000000040d0c7825 */ /* 0x000fc800078e0006 */
[----:B------:R-:W-:Y:S01]  /*0480*/  IMAD.WIDE.U32 R14, R15, 0x4, R6 ;  /* 0x000000040f0e7825 */ /* 0x000fe200078e0006 */
[----:B------:R0:W-:Y:S04]  /*0490*/  STG.E desc[UR6][R12.64], RZ ;  /* 0x000000ff0c007986 */ /* 0x0001e8000c101906 */
[----:B------:R0:W-:Y:S01]  /*04a0*/  STG.E desc[UR6][R14.64], RZ ;  /* 0x000000ff0e007986 */ /* 0x0001e2000c101906 */
[----:B------:R-:W-:Y:S05]  /*04b0*/  @!P0 BRA `(.L_x_140) ;  /* 0xfffffffc00c48947 */ /* 0x000fea000383ffff */
.L_x_136:
[----:B------:R-:W-:Y:S05]  /*04c0*/  BSYNC.RECONVERGENT B0 ;  /* 0x0000000000007941 */ /* 0x000fea0003800200 */
.L_x_135:
[----:B------:R-:W1:Y:S01]  /*04d0*/  LDCU UR4, c[0x0][0x3a0] ;  /* 0x00007400ff0477ac */ /* 0x000e620008000800 */
[----:B------:R-:W-:Y:S01]  /*04e0*/  BAR.SYNC.DEFER_BLOCKING 0x0 ;  /* 0x0000000000007b1d */ /* 0x000fe20000010000 */
[----:B-1----:R-:W-:-:S13]  /*04f0*/  ISETP.GE.AND P0, PT, R0, UR4, PT ;  /* 0x0000000400007c0c */ /* 0x002fda000bf06270 */
[----:B------:R-:W-:Y:S05]  /*0500*/  @P0 EXIT ;  /* 0x000000000000094d */ /* 0x000fea0003800000 */
[----:B0-2---:R-:W0:Y:S01]  /*0510*/  I2F.U32.RP R9, R2 ;  /* 0x0000000200097306 */ /* 0x005e220000209000 */
[----:B------:R-:W1:Y:S01]  /*0520*/  LDCU UR4, c[0x0][0x3a4] ;  /* 0x00007480ff0477ac */ /* 0x000e620008000800 */
[----:B------:R-:W-:Y:S02]  /*0530*/  IADD3 R5, PT, PT, R3, R2, RZ ;  /* 0x0000000203057210 */ /* 0x000fe40007ffe0ff */
[----:B------:R-:W-:-:S04]  /*0540*/  ISETP.NE.U32.AND P2, PT, R2, RZ, PT ;  /* 0x000000ff0200720c */ /* 0x000fc80003f45070 */
[----:B0-----:R-:W0:Y:S01]  /*0550*/  MUFU.RCP R9, R9 ;  /* 0x0000000900097308 */ /* 0x001e220000001000 */
[C---:B-1----:R-:W-:Y:S02]  /*0560*/  ISETP.GE.AND P0, PT, R5.reuse, UR4, PT ;  /* 0x0000000405007c0c */ /* 0x042fe4000bf06270 */
[----:B------:R-:W-:Y:S01]  /*0570*/  VIMNMX R4, PT, PT, R5, UR4, !PT ;  /* 0x0000000405047c48 */ /* 0x000fe2000ffe0100 */
[----:B------:R-:W1:Y:S01]  /*0580*/  LDCU UR4, c[0x0][0x370] ;  /* 0x00006e00ff0477ac */ /* 0x000e620008000800 */
[----:B------:R-:W-:Y:S01]  /*0590*/  SEL R8, RZ, 0x1, P0 ;  /* 0x00000001ff087807 */ /* 0x000fe20000000000 */
[----:B------:R-:W1:Y:S01]  /*05a0*/  LDCU UR5, c[0x0][0x360] ;  /* 0x00006c00ff0577ac */ /* 0x000e620008000800 */
[----:B0-----:R-:W-:-:S04]  /*05b0*/  VIADD R6, R9, 0xffffffe ;  /* 0x0ffffffe09067836 */ /* 0x001fc80000000000 */
[----:B------:R0:W2:Y:S01]  /*05c0*/  F2I.FTZ.U32.TRUNC.NTZ R7, R6 ;  /* 0x0000000600077305 */ /* 0x0000a2000021f000 */
[----:B-1----:R-:W-:Y:S01]  /*05d0*/  UIMAD UR4, UR4, UR5, URZ ;  /* 0x00000005040472a4 */ /* 0x002fe2000f8e02ff */
[----:B0-----:R-:W-:Y:S02]  /*05e0*/  IMAD.MOV.U32 R6, RZ, RZ, RZ ;  /* 0x000000ffff067224 */ /* 0x001fe400078e00ff */
[----:B--2---:R-:W-:-:S04]  /*05f0*/  IMAD.MOV R11, RZ, RZ, -R7 ;  /* 0x000000ffff0b7224 */ /* 0x004fc800078e0a07 */
[----:B------:R-:W-:-:S04]  /*0600*/  IMAD R11, R11, R2, RZ ;  /* 0x000000020b0b7224 */ /* 0x000fc800078e02ff */
[----:B------:R-:W-:Y:S01]  /*0610*/  IMAD.HI.U32 R10, R7, R11, R6 ;  /* 0x0000000b070a7227 */ /* 0x000fe200078e0006 */
[----:B------:R-:W-:-:S05]  /*0620*/  IADD3 R7, PT, PT, R4, -R5, -R8 ;  /* 0x8000000504077210 */ /* 0x000fca0007ffe808 */
[----:B------:R-:W-:-:S04]  /*0630*/  IMAD.HI.U32 R9, R10, R7, RZ ;  /* 0x000000070a097227 */ /* 0x000fc800078e00ff */
[----:B------:R-:W-:-:S04]  /*0640*/  IMAD.MOV R4, RZ, RZ, -R9 ;  /* 0x000000ffff047224 */ /* 0x000fc800078e0a09 */
[----:B------:R-:W-:-:S05]  /*0650*/  IMAD R7, R2, R4, R7 ;  /* 0x0000000402077224 */ /* 0x000fca00078e0207 */
[----:B------:R-:W-:-:S13]  /*0660*/  ISETP.GE.U32.AND P0, PT, R7, R2, PT ;  /* 0x000000020700720c */ /* 0x000fda0003f06070 */
[----:B------:R-:W-:Y:S01]  /*0670*/  @P0 IADD3 R7, PT, PT, R7, -R2, RZ ;  /* 0x8000000207070210 */ /* 0x000fe20007ffe0ff */
[----:B------:R-:W-:-:S03]  /*0680*/  @P0 VIADD R9, R9, 0x1 ;  /* 0x0000000109090836 */ /* 0x000fc60000000000 */
[----:B------:R-:W-:Y:S01]  /*0690*/  ISETP.GE.U32.AND P1, PT, R7, R2, PT ;  /* 0x000000020700720c */ /* 0x000fe20003f26070 */
[----:B------:R-:W-:-:S04]  /*06a0*/  IMAD.IADD R7, R5, 0x1, R2 ;  /* 0x0000000105077824 */ /* 0x000fc800078e0202 */
[----:B------:R-:W-:-:S08]  /*06b0*/  IMAD.IADD R6, R7, 0x1, R2 ;  /* 0x0000000107067824 */ /* 0x000fd000078e0202 */
[----:B------:R-:W-:Y:S02]  /*06c0*/  @P1 IADD3 R9, PT, PT, R9, 0x1, RZ ;  /* 0x0000000109091810 */ /* 0x000fe40007ffe0ff */
[----:B------:R-:W-:-:S04]  /*06d0*/  @!P2 LOP3.LUT R9, RZ, R2, RZ, 0x33, !PT ;  /* 0x00000002ff09a212 */ /* 0x000fc800078e33ff */
[----:B------:R-:W-:-:S04]  /*06e0*/  IADD3 R4, PT, PT, R8, R9, RZ ;  /* 0x0000000908047210 */ /* 0x000fc80007ffe0ff */
[----:B------:R-:W-:-:S07]  /*06f0*/  LOP3.LUT R8, R4, 0x3, RZ, 0xc0, !PT ;  /* 0x0000000304087812 */ /* 0x000fce00078ec0ff */
.L_x_146:
[----:B01-3--:R-:W0:Y:S08]  /*0700*/  LDC.64 R10, c[0x0][0x390] ;  /* 0x0000e400ff0a7b82 */ /* 0x00be300000000a00 */
[----:B--2---:R-:W1:Y:S08]  /*0710*/  LDC.64 R12, c[0x0][0x398] ;  /* 0x0000e600ff0c7b82 */ /* 0x004e700000000a00 */
[----:B------:R-:W2:Y:S01]  /*0720*/  LDC R9, c[0x0][0x3a4] ;  /* 0x0000e900ff097b82 */ /* 0x000ea20000000800 */
[----:B0-----:R-:W-:-:S06]  /*0730*/  IMAD.WIDE R10, R0, 0x4, R10 ;  /* 0x00000004000a7825 */ /* 0x001fcc00078e020a */
[----:B------:R-:W1:Y:S02]  /*0740*/  LDG.E R10, desc[UR6][R10.64] ;  /* 0x000000060a0a7981 */ /* 0x000e64000c1e1900 */
[----:B-1----:R-:W-:-:S05]  /*0750*/  IMAD.WIDE R12, R10, 0x4, R12 ;  /* 0x000000040a0c7825 */ /* 0x002fca00078e020c */
[----:B------:R-:W3:Y:S01]  /*0760*/  LDG.E R14, desc[UR6][R12.64] ;  /* 0x000000060c0e7981 */ /* 0x000ee2000c1e1900 */
[----:B--2---:R-:W-:Y:S01]  /*0770*/  ISETP.GE.AND P0, PT, R3, R9, PT ;  /* 0x000000090300720c */ /* 0x004fe20003f06270 */
[----:B------:R-:W-:Y:S01]  /*0780*/  BSSY.RECONVERGENT B0, `(.L_x_141) ;  /* 0x0000053000007945 */ /* 0x000fe20003800200 */
[----:B---3--:R-:W-:-:S05]  /*0790*/  IADD3 R15, PT, PT, R14, 0x1, RZ ;  /* 0x000000010e0f7810 */ /* 0x008fca0007ffe0ff */
[----:B------:R0:W-:Y:S06]  /*07a0*/  STG.E desc[UR6][R12.64], R15 ;  /* 0x0000000f0c007986 */ /* 0x0001ec000c101906 */
[----:B----4-:R-:W-:Y:S05]  /*07b0*/  @P0 BRA `(.L_x_142) ;  /* 0x00000004003c0947 */ /* 0x010fea0003800000 */
[----:B------:R-:W-:Y:S01]  /*07c0*/  ISETP.NE.AND P0, PT, R8, 0x3, PT ;  /* 0x000000030800780c */ /* 0x000fe20003f05270 */
[----:B------:R-:W-:Y:S01]  /*07d0*/  BSSY.RECONVERGENT B1, `(.L_x_143) ;  /* 0x0000025000017945 */ /* 0x000fe20003800200 */
[----:B------:R-:W-:-:S11]  /*07e0*/  IMAD.MOV.U32 R26, RZ, RZ, R3 ;  /* 0x000000ffff1a7224 */ /* 0x000fd600078e0003 */
[----:B------:R-:W-:Y:S05]  /*07f0*/  @!P0 BRA `(.L_x_144) ;  /* 0x0000000000888947 */ /* 0x000fea0003800000 */
[----:B0-----:R-:W0:Y:S01]  /*0800*/  LDC.64 R14, c[0x0][0x380] ;  /* 0x0000e000ff0e7b82 */ /* 0x001e220000000a00 */
[-CC-:B------:R-:W-:Y:S02]  /*0810*/  IMAD R11, R0, R9.reuse, R3.reuse ;  /* 0x00000009000b7224 */ /* 0x180fe400078e0203 */
[----:B------:R-:W-:-:S05]  /*0820*/  IMAD R17, R10, R9, R3 ;  /* 0x000000090a117224 */ /* 0x000fca00078e0203 */
[----:B------:R-:W1:Y:S01]  /*0830*/  LDC.64 R12, c[0x0][0x388] ;  /* 0x0000e200ff0c7b82 */ /* 0x000e620000000a00 */
[----:B0-----:R-:W-:-:S05]  /*0840*/  IMAD.WIDE R14, R11, 0x4, R14 ;  /* 0x000000040b0e7825 */ /* 0x001fca00078e020e */
[----:B------:R-:W2:Y:S01]  /*0850*/  LDG.E R11, desc[UR6][R14.64] ;  /* 0x000000060e0b7981 */ /* 0x000ea2000c1e1900 */
[----:B-1----:R-:W-:-:S05]  /*0860*/  IMAD.WIDE R12, R17, 0x4, R12 ;  /* 0x00000004110c7825 */ /* 0x002fca00078e020c */
[----:B------:R-:W2:Y:S01]  /*0870*/  LDG.E R16, desc[UR6][R12.64] ;  /* 0x000000060c107981 */ /* 0x000ea2000c1e1900 */
[----:B------:R-:W-:Y:S02]  /*0880*/  ISETP.NE.AND P0, PT, R8, RZ, PT ;  /* 0x000000ff0800720c */ /* 0x000fe40003f05270 */
[----:B------:R-:W-:Y:S01]  /*0890*/  MOV R26, R5 ;  /* 0x00000005001a7202 */ /* 0x000fe20000000f00 */
[----:B--2---:R-:W-:-:S05]  /*08a0*/  FADD R11, R11, R16 ;  /* 0x000000100b0b7221 */ /* 0x004fca0000000000 */
[----:B------:R1:W-:Y:S05]  /*08b0*/  STG.E desc[UR6][R12.64], R11 ;  /* 0x0000000b0c007986 */ /* 0x0003ea000c101906 */
[----:B------:R-:W-:Y:S05]  /*08c0*/  @!P0 BRA `(.L_x_144) ;  /* 0x0000000000548947 */ /* 0x000fea0003800000 */
[----:B-1----:R-:W-:-:S05]  /*08d0*/  IMAD.SHL.U32 R11, R2, 0x4, RZ ;  /* 0x00000004020b7824 */ /* 0x002fca00078e00ff */
[-C--:B------:R-:W-:Y:S02]  /*08e0*/  IADD3 R12, P1, PT, R12, R11.reuse, RZ ;  /* 0x0000000b0c0c7210 */ /* 0x080fe40007f3e0ff */
[----:B------:R-:W-:-:S03]  /*08f0*/  IADD3 R14, P0, PT, R14, R11, RZ ;  /* 0x0000000b0e0e7210 */ /* 0x000fc60007f1e0ff */
[----:B------:R-:W-:Y:S01]  /*0900*/  IMAD.X R13, RZ, RZ, R13, P1 ;  /* 0x000000ffff0d7224 */ /* 0x000fe200008e060d */
[----:B------:R-:W-:-:S04]  /*0910*/  IADD3.X R15, PT, PT, RZ, R15, RZ, P0, !PT ;  /* 0x0000000fff0f7210 */ /* 0x000fc800007fe4ff */
[----:B------:R-:W2:Y:S04]  /*0920*/  LDG.E R17, desc[UR6][R12.64] ;  /* 0x000000060c117981 */ /* 0x000ea8000c1e1900 */
[----:B------:R-:W2:Y:S01]  /*0930*/  LDG.E R16, desc[UR6][R14.64] ;  /* 0x000000060e107981 */ /* 0x000ea2000c1e1900 */
[----:B------:R-:W-:Y:S02]  /*0940*/  ISETP.NE.AND P0, PT, R8, 0x1, PT ;  /* 0x000000010800780c */ /* 0x000fe40003f05270 */
[----:B------:R-:W-:Y:S01]  /*0950*/  MOV R26, R7 ;  /* 0x00000007001a7202 */ /* 0x000fe20000000f00 */
[----:B--2---:R-:W-:-:S05]  /*0960*/  FADD R17, R16, R17 ;  /* 0x0000001110117221 */ /* 0x004fca0000000000 */
[----:B------:R2:W-:Y:S05]  /*0970*/  STG.E desc[UR6][R12.64], R17 ;  /* 0x000000110c007986 */ /* 0x0005ea000c101906 */
[----:B------:R-:W-:Y:S05]  /*0980*/  @!P0 BRA `(.L_x_144) ;  /* 0x0000000000248947 */ /* 0x000fea0003800000 */
[C---:B------:R-:W-:Y:S02]  /*0990*/  IADD3 R14, P0, PT, R11.reuse, R14, RZ ;  /* 0x0000000e0b0e7210 */ /* 0x040fe40007f1e0ff */
[----:B--2---:R-:W-:-:S03]  /*09a0*/  IADD3 R12, P1, PT, R11, R12, RZ ;  /* 0x0000000c0b0c7210 */ /* 0x004fc60007f3e0ff */
[----:B------:R-:W-:Y:S01]  /*09b0*/  IMAD.X R15, RZ, RZ, R15, P0 ;  /* 0x000000ffff0f7224 */ /* 0x000fe200000e060f */
[----:B------:R-:W-:-:S04]  /*09c0*/  IADD3.X R13, PT, PT, RZ, R13, RZ, P1, !PT ;  /* 0x0000000dff0d7210 */ /* 0x000fc80000ffe4ff */
[----:B------:R-:W2:Y:S04]  /*09d0*/  LDG.E R14, desc[UR6][R14.64] ;  /* 0x000000060e0e7981 */ /* 0x000ea8000c1e1900 */
[----:B------:R-:W2:Y:S01]  /*09e0*/  LDG.E R11, desc[UR6][R12.64] ;  /* 0x000000060c0b7981 */ /* 0x000ea2000c1e1900 */
[----:B------:R-:W-:Y:S02]  /*09f0*/  IMAD.MOV.U32 R26, RZ, RZ, R6 ;  /* 0x000000ffff1a7224 */ /* 0x000fe400078e0006 */
[----:B--2---:R-:W-:-:S05]  /*0a00*/  FADD R11, R14, R11 ;  /* 0x0000000b0e0b7221 */ /* 0x004fca0000000000 */
[----:B------:R3:W-:Y:S02]  /*0a10*/  STG.E desc[UR6][R12.64], R11 ;  /* 0x0000000b0c007986 */ /* 0x0007e4000c101906 */
.L_x_144:
[----:B------:R-:W-:Y:S05]  /*0a20*/  BSYNC.RECONVERGENT B1 ;  /* 0x0000000000017941 */ /* 0x000fea0003800200 */
.L_x_143:
[----:B------:R-:W-:-:S13]  /*0a30*/  ISETP.GE.U32.AND P0, PT, R4, 0x3, PT ;  /* 0x000000030400780c */ /* 0x000fda0003f06070 */
[----:B------:R-:W-:Y:S05]  /*0a40*/  @!P0 BRA `(.L_x_142) ;  /* 0x0000000000988947 */ /* 0x000fea0003800000 */
[----:B0123--:R-:W0:Y:S01]  /*0a50*/  LDC.64 R12, c[0x0][0x380] ;  /* 0x0000e000ff0c7b82 */ /* 0x00fe220000000a00 */
[----:B------:R-:W-:-:S07]  /*0a60*/  SHF.L.U32 R11, R2, 0x2, RZ ;  /* 0x00000002020b7819 */ /* 0x000fce00000006ff */
[----:B------:R-:W1:Y:S02]  /*0a70*/  LDC.64 R14, c[0x0][0x388] ;  /* 0x0000e200ff0e7b82 */ /* 0x000e640000000a00 */
.L_x_145:
[-CC-:B----4-:R-:W-:Y:S02]  /*0a80*/  IMAD R17, R0, R9.reuse, R26.reuse ;  /* 0x0000000900117224 */ /* 0x190fe400078e021a */
[----:B------:R-:W-:Y:S02]  /*0a90*/  IMAD R23, R10, R9, R26 ;  /* 0x000000090a177224 */ /* 0x000fe400078e021a */
[----:B0-----:R-:W-:-:S04]  /*0aa0*/  IMAD.WIDE R16, R17, 0x4, R12 ;  /* 0x0000000411107825 */ /* 0x001fc800078e020c */
[----:B-1----:R-:W-:Y:S01]  /*0ab0*/  IMAD.WIDE R22, R23, 0x4, R14 ;  /* 0x0000000417167825 */ /* 0x002fe200078e020e */
[----:B------:R-:W2:Y:S04]  /*0ac0*/  LDG.E R19, desc[UR6][R16.64] ;  /* 0x0000000610137981 */ /* 0x000ea8000c1e1900 */
[----:B------:R-:W2:Y:S01]  /*0ad0*/  LDG.E R20, desc[UR6][R22.64] ;  /* 0x0000000616147981 */ /* 0x000ea2000c1e1900 */
[C---:B------:R-:W-:Y:S02]  /*0ae0*/  IADD3 R24, P0, PT, R11.reuse, R16, RZ ;  /* 0x000000100b187210 */ /* 0x040fe40007f1e0ff */
[----:B------:R-:W-:-:S03]  /*0af0*/  IADD3 R18, P1, PT, R11, R22, RZ ;  /* 0x000000160b127210 */ /* 0x000fc60007f3e0ff */
[----:B------:R-:W-:Y:S02]  /*0b00*/  IMAD.X R25, RZ, RZ, R17, P0 ;  /* 0x000000ffff197224 */ /* 0x000fe400000e0611 */
[----:B--2---:R-:W-:Y:S01]  /*0b10*/  FADD R27, R19, R20 ;  /* 0x00000014131b7221 */ /* 0x004fe20000000000 */
[----:B------:R-:W-:-:S04]  /*0b20*/  IADD3.X R19, PT, PT, RZ, R23, RZ, P1, !PT ;  /* 0x00000017ff137210 */ /* 0x000fc80000ffe4ff */
[----:B------:R0:W-:Y:S04]  /*0b30*/  STG.E desc[UR6][R22.64], R27 ;  /* 0x0000001b16007986 */ /* 0x0001e8000c101906 */
[----:B------:R-:W2:Y:S04]  /*0b40*/  LDG.E R21, desc[UR6][R24.64] ;  /* 0x0000000618157981 */ /* 0x000ea8000c1e1900 */
[----:B------:R-:W2:Y:S01]  /*0b50*/  LDG.E R28, desc[UR6][R18.64] ;  /* 0x00000006121c7981 */ /* 0x000ea2000c1e1900 */
[C---:B------:R-:W-:Y:S02]  /*0b60*/  IADD3 R20, P0, PT, R11.reuse, R24, RZ ;  /* 0x000000180b147210 */ /* 0x040fe40007f1e0ff */
[----:B------:R-:W-:-:S04]  /*0b70*/  IADD3 R16, P1, PT, R11, R18, RZ ;  /* 0x000000120b107210 */ /* 0x000fc80007f3e0ff */
[----:B------:R-:W-:Y:S01]  /*0b80*/  IADD3.X R17, PT, PT, RZ, R19, RZ, P1, !PT ;  /* 0x00000013ff117210 */ /* 0x000fe20000ffe4ff */
[----:B--2---:R-:W-:Y:S01]  /*0b90*/  FADD R29, R21, R28 ;  /* 0x0000001c151d7221 */ /* 0x004fe20000000000 */
[----:B------:R-:W-:-:S04]  /*0ba0*/  IMAD.X R21, RZ, RZ, R25, P0 ;  /* 0x000000ffff157224 */ /* 0x000fc800000e0619 */
[----:B------:R1:W-:Y:S04]  /*0bb0*/  STG.E desc[UR6][R18.64], R29 ;  /* 0x0000001d12007986 */ /* 0x0003e8000c101906 */
[----:B------:R-:W2:Y:S04]  /*0bc0*/  LDG.E R28, desc[UR6][R20.64] ;  /* 0x00000006141c7981 */ /* 0x000ea8000c1e1900 */
[----:B0-----:R-:W2:Y:S01]  /*0bd0*/  LDG.E R27, desc[UR6][R16.64] ;  /* 0x00000006101b7981 */ /* 0x001ea2000c1e1900 */
[C---:B------:R-:W-:Y:S02]  /*0be0*/  IADD3 R22, P0, PT, R11.reuse, R20, RZ ;  /* 0x000000140b167210 */ /* 0x040fe40007f1e0ff */
[----:B------:R-:W-:-:S03]  /*0bf0*/  IADD3 R24, P1, PT, R11, R16, RZ ;  /* 0x000000100b187210 */ /* 0x000fc60007f3e0ff */
[----:B------:R-:W-:Y:S01]  /*0c00*/  IMAD.X R23, RZ, RZ, R21, P0 ;  /* 0x000000ffff177224 */ /* 0x000fe200000e0615 */
[----:B------:R-:W-:Y:S01]  /*0c10*/  IADD3.X R25, PT, PT, RZ, R17, RZ, P1, !PT ;  /* 0x00000011ff197210 */ /* 0x000fe20000ffe4ff */
[----:B--2---:R-:W-:-:S05]  /*0c20*/  FADD R27, R28, R27 ;  /* 0x0000001b1c1b7221 */ /* 0x004fca0000000000 */
[----:B------:R4:W-:Y:S04]  /*0c30*/  STG.E desc[UR6][R16.64], R27 ;  /* 0x0000001b10007986 */ /* 0x0009e8000c101906 */
[----:B------:R-:W1:Y:S04]  /*0c40*/  LDG.E R22, desc[UR6][R22.64] ;  /* 0x0000000616167981 */ /* 0x000e68000c1e1900 */
[----:B------:R-:W1:Y:S01]  /*0c50*/  LDG.E R28, desc[UR6][R24.64] ;  /* 0x00000006181c7981 */ /* 0x000e62000c1e1900 */
[----:B------:R-:W-:-:S05]  /*0c60*/  IMAD.IADD R26, R11, 0x1, R26 ;  /* 0x000000010b1a7824 */ /* 0x000fca00078e021a */
[----:B------:R-:W-:Y:S01]  /*0c70*/  ISETP.GE.AND P0, PT, R26, R9, PT ;  /* 0x000000091a00720c */ /* 0x000fe20003f06270 */
[----:B-1----:R-:W-:-:S05]  /*0c80*/  FADD R19, R22, R28 ;  /* 0x0000001c16137221 */ /* 0x002fca0000000000 */
[----:B------:R4:W-:Y:S07]  /*0c90*/  STG.E desc[UR6][R24.64], R19 ;  /* 0x0000001318007986 */ /* 0x0009ee000c101906 */
[----:B------:R-:W-:Y:S05]  /*0ca0*/  @!P0 BRA `(.L_x_145) ;  /* 0xfffffffc00748947 */ /* 0x000fea000383ffff */
.L_x_142:
[----:B------:R-:W-:Y:S05]  /*0cb0*/  BSYNC.RECONVERGENT B0 ;  /* 0x0000000000007941 */ /* 0x000fea0003800200 */
.L_x_141:
[----:B------:R-:W5:Y:S01]  /*0cc0*/  LDCU UR5, c[0x0][0x3a0] ;  /* 0x00007400ff0577ac */ /* 0x000f620008000800 */
[----:B------:R-:W-:-:S04]  /*0cd0*/  IADD3 R0, PT, PT, R0, UR4, RZ ;  /* 0x0000000400007c10 */ /* 0x000fc8000fffe0ff */
[----:B-----5:R-:W-:-:S13]  /*0ce0*/  ISETP.GE.AND P0, PT, R0, UR5, PT ;  /* 0x0000000500007c0c */ /* 0x020fda000bf06270 */
[----:B------:R-:W-:Y:S05]  /*0cf0*/  @!P0 BRA `(.L_x_146) ;  /* 0xfffffff800808947 */ /* 0x000fea000383ffff */
[----:B------:R-:W-:Y:S05]  /*0d00*/  EXIT ;  /* 0x000000000000794d */ /* 0x000fea0003800000 */
.L_x_147:
        /* <DEDUP_REMOVED lines=15> */
.L_x_157:


//--------------------- .text._Z10initializePiii  --------------------------
	.section	.text._Z10initializePiii,"ax",@progbits
	.align	128
        .global         _Z10initializePiii
        .type           _Z10initializePiii,@function
        .size           _Z10initializePiii,(.L_x_158 - _Z10initializePiii)
        .other          _Z10initializePiii,@"STO_CUDA_ENTRY STV_DEFAULT"
_Z10initializePiii:
.text._Z10initializePiii:
[----:B------:R-:W-:Y:S01]  /*0000*/  LDC R1, c[0x0][0x37c] ;  /* 0x0000df00ff017b82 */ /* 0x000fe20000000800 */
[----:B------:R-:W0:Y:S01]  /*0010*/  S2R R0, SR_TID.X ;  /* 0x0000000000007919 */ /* 0x000e220000002100 */
[----:B------:R-:W0:Y:S01]  /*0020*/  LDCU UR5, c[0x0][0x388] ;  /* 0x00007100ff0577ac */ /* 0x000e220008000800 */
[----:B------:R-:W1:Y:S05]  /*0030*/  LDCU UR4, c[0x0][0x360] ;  /* 0x00006c00ff0477ac */ /* 0x000e6a0008000800 */
[----:B------:R-:W1:Y:S02]  /*0040*/  LDC R7, c[0x0][0x370] ;  /* 0x0000dc00ff077b82 */ /* 0x000e640000000800 */
[----:B-1----:R-:W-:Y:S01]  /*0050*/  IMAD R7, R7, UR4, RZ ;  /* 0x0000000407077c24 */ /* 0x002fe2000f8e02ff */
[----:B0-----:R-:W-:-:S13]  /*0060*/  ISETP.GE.AND P0, PT, R0, UR5, PT ;  /* 0x0000000500007c0c */ /* 0x001fda000bf06270 */
[----:B------:R-:W-:Y:S05]  /*0070*/  @P0 EXIT ;  /* 0x000000000000094d */ /* 0x000fea0003800000 */
[----:B------:R-:W0:Y:S01]  /*0080*/  I2F.U32.RP R8, R7 ;  /* 0x0000000700087306 */ /* 0x000e220000209000 */
[C---:B------:R-:W-:Y:S01]  /*0090*/  IMAD.IADD R4, R7.reuse, 0x1, R0 ;  /* 0x0000000107047824 */ /* 0x040fe200078e0200 */
[----:B------:R-:W-:Y:S01]  /*00a0*/  ISETP.NE.U32.AND P2, PT, R7, RZ, PT ;  /* 0x000000ff0700720c */ /* 0x000fe20003f45070 */
[----:B------:R-:W-:Y:S01]  /*00b0*/  IMAD.MOV R9, RZ, RZ, -R7 ;  /* 0x000000ffff097224 */ /* 0x000fe200078e0a07 */
[----:B------:R-:W-:Y:S02]  /*00c0*/  BSSY.RECONVERGENT B0, `(.L_x_148) ;  /* 0x000003e000007945 */ /* 0x000fe40003800200 */
[C---:B------:R-:W-:Y:S02]  /*00d0*/  ISETP.GE.AND P0, PT, R4.reuse, UR5, PT ;  /* 0x0000000504007c0c */ /* 0x040fe4000bf06270 */
[----:B------:R-:W-:Y:S01]  /*00e0*/  VIMNMX R5, PT, PT, R4, UR5, !PT ;  /* 0x0000000504057c48 */ /* 0x000fe2000ffe0100 */
[----:B------:R-:W1:Y:S01]  /*00f0*/  LDCU.64 UR4, c[0x0][0x358] ;  /* 0x00006b00ff0477ac */ /* 0x000e620008000a00 */
[----:B------:R-:W-:-:S04]  /*0100*/  SEL R6, RZ, 0x1, P0 ;  /* 0x00000001ff067807 */ /* 0x000fc80000000000 */
[----:B------:R-:W-:Y:S01]  /*0110*/  IADD3 R4, PT, PT, R5, -R4, -R6 ;  /* 0x8000000405047210 */ /* 0x000fe20007ffe806 */
[----:B0-----:R-:W0:Y:S02]  /*0120*/  MUFU.RCP R8, R8 ;  /* 0x0000000800087308 */ /* 0x001e240000001000 */
[----:B0-----:R-:W-:-:S06]  /*0130*/  VIADD R2, R8, 0xffffffe ;  /* 0x0ffffffe08027836 */ /* 0x001fcc0000000000 */
[----:B------:R0:W2:Y:S02]  /*0140*/  F2I.FTZ.U32.TRUNC.NTZ R3, R2 ;  /* 0x0000000200037305 */ /* 0x0000a4000021f000 */
[----:B0-----:R-:W-:Y:S02]  /*0150*/  HFMA2 R2, -RZ, RZ, 0, 0 ;  /* 0x00000000ff027431 */ /* 0x001fe400000001ff */
[----:B--2---:R-:W-:-:S04]  /*0160*/  IMAD R9, R9, R3, RZ ;  /* 0x0000000309097224 */ /* 0x004fc800078e02ff */
[----:B------:R-:W-:-:S06]  /*0170*/  IMAD.HI.U32 R3, R3, R9, R2 ;  /* 0x0000000903037227 */ /* 0x000fcc00078e0002 */
[----:B------:R-:W-:-:S04]  /*0180*/  IMAD.HI.U32 R3, R3, R4, RZ ;  /* 0x0000000403037227 */ /* 0x000fc800078e00ff */
[----:B------:R-:W-:-:S04]  /*0190*/  IMAD.MOV R2, RZ, RZ, -R3 ;  /* 0x000000ffff027224 */ /* 0x000fc800078e0a03 */
[----:B------:R-:W-:-:S05]  /*01a0*/  IMAD R4, R7, R2, R4 ;  /* 0x0000000207047224 */ /* 0x000fca00078e0204 */
[----:B------:R-:W-:-:S13]  /*01b0*/  ISETP.GE.U32.AND P0, PT, R4, R7, PT ;  /* 0x000000070400720c */ /* 0x000fda0003f06070 */
[----:B------:R-:W-:Y:S02]  /*01c0*/  @P0 IMAD.IADD R4, R4, 0x1, -R7 ;  /* 0x0000000104040824 */ /* 0x000fe400078e0a07 */
[----:B------:R-:W-:-:S03]  /*01d0*/  @P0 VIADD R3, R3, 0x1 ;  /* 0x0000000103030836 */ /* 0x000fc60000000000 */
[----:B------:R-:W-:-:S13]  /*01e0*/  ISETP.GE.U32.AND P1, PT, R4, R7, PT ;  /* 0x000000070400720c */ /* 0x000fda0003f26070 */
[----:B------:R-:W-:Y:S02]  /*01f0*/  @P1 IADD3 R3, PT, PT, R3, 0x1, RZ ;  /* 0x0000000103031810 */ /* 0x000fe40007ffe0ff */
[----:B------:R-:W-:-:S05]  /*0200*/  @!P2 LOP3.LUT R3, RZ, R7, RZ, 0x33, !PT ;  /* 0x00000007ff03a212 */ /* 0x000fca00078e33ff */
[----:B------:R-:W-:-:S05]  /*0210*/  IMAD.IADD R5, R6, 0x1, R3 ;  /* 0x0000000106057824 */ /* 0x000fca00078e0203 */
[C---:B------:R-:W-:Y:S02]  /*0220*/  LOP3.LUT R2, R5.reuse, 0x3, RZ, 0xc0, !PT ;  /* 0x0000000305027812 */ /* 0x040fe400078ec0ff */
[----:B------:R-:W-:Y:S02]  /*0230*/  ISETP.GE.U32.AND P3, PT, R5, 0x3, PT ;  /* 0x000000030500780c */ /* 0x000fe40003f66070 */
[----:B------:R-:W-:-:S13]  /*0240*/  ISETP.NE.AND P0, PT, R2, 0x3, PT ;  /* 0x000000030200780c */ /* 0x000fda0003f05270 */
[----:B-1----:R-:W-:Y:S05]  /*0250*/  @!P0 BRA `(.L_x_149) ;  /* 0x0000000000908947 */ /* 0x002fea0003800000 */
[----:B------:R-:W0:Y:S01]  /*0260*/  LDC R11, c[0x0][0x38c] ;  /* 0x0000e300ff0b7b82 */ /* 0x000e220000000800 */
[----:B------:R-:W-:-:S04]  /*0270*/  IADD3 R5, PT, PT, R5, 0x1, RZ ;  /* 0x0000000105057810 */ /* 0x000fc80007ffe0ff */
[----:B------:R-:W-:-:S03]  /*0280*/  LOP3.LUT R5, R5, 0x3, RZ, 0xc0, !PT ;  /* 0x0000000305057812 */ /* 0x000fc600078ec0ff */
[----:B------:R-:W1:Y:S02]  /*0290*/  LDC R10, c[0x0][0x38c] ;  /* 0x0000e300ff0a7b82 */ /* 0x000e640000000800 */
[----:B------:R-:W-:-:S06]  /*02a0*/  IMAD.MOV R5, RZ, RZ, -R5 ;  /* 0x000000ffff057224 */ /* 0x000fcc00078e0a05 */
[----:B------:R-:W2:Y:S01]  /*02b0*/  LDC.64 R2, c[0x0][0x380] ;  /* 0x0000e000ff027b82 */ /* 0x000ea20000000a00 */
[-C--:B0-----:R-:W-:Y:S02]  /*02c0*/  IABS R4, R11.reuse ;  /* 0x0000000b00047213 */ /* 0x081fe40000000000 */
[----:B------:R-:W-:Y:S02]  /*02d0*/  ISETP.NE.AND P0, PT, R11, RZ, PT ;  /* 0x000000ff0b00720c */ /* 0x000fe40003f05270 */
[----:B------:R-:W0:Y:S01]  /*02e0*/  I2F.RP R6, R4 ;  /* 0x0000000400067306 */ /* 0x000e220000209400 */
[----:B------:R-:W-:Y:S02]  /*02f0*/  LOP3.LUT R11, RZ, R11, RZ, 0x33, !PT ;  /* 0x0000000bff0b7212 */ /* 0x000fe400078e33ff */
[----:B-1----:R-:W-:-:S05]  /*0300*/  IABS R12, R10 ;  /* 0x0000000a000c7213 */ /* 0x002fca0000000000 */
[----:B0-----:R-:W0:Y:S02]  /*0310*/  MUFU.RCP R6, R6 ;  /* 0x0000000600067308 */ /* 0x001e240000001000 */
[----:B0-----:R-:W-:-:S06]  /*0320*/  VIADD R8, R6, 0xffffffe ;  /* 0x0ffffffe06087836 */ /* 0x001fcc0000000000 */
[----:B------:R0:W1:Y:S02]  /*0330*/  F2I.FTZ.U32.TRUNC.NTZ R9, R8 ;  /* 0x0000000800097305 */ /* 0x000064000021f000 */
[----:B0-----:R-:W-:Y:S02]  /*0340*/  IMAD.MOV.U32 R8, RZ, RZ, RZ ;  /* 0x000000ffff087224 */ /* 0x001fe400078e00ff */
[----:B-1----:R-:W-:-:S04]  /*0350*/  IMAD.MOV R13, RZ, RZ, -R9 ;  /* 0x000000ffff0d7224 */ /* 0x002fc800078e0a09 */
[----:B------:R-:W-:-:S04]  /*0360*/  IMAD R13, R13, R4, RZ ;  /* 0x000000040d0d7224 */ /* 0x000fc800078e02ff */
[----:B--2---:R-:W-:-:S07]  /*0370*/  IMAD.HI.U32 R6, R9, R13, R8 ;  /* 0x0000000d09067227 */ /* 0x004fce00078e0008 */
.L_x_150:
[----:B0-----:R-:W-:Y:S01]  /*0380*/  IABS R9, R0 ;  /* 0x0000000000097213 */ /* 0x001fe20000000000 */
[----:B------:R-:W-:Y:S01]  /*0390*/  VIADD R5, R5, 0x1 ;  /* 0x0000000105057836 */ /* 0x000fe20000000000 */
[----:B------:R-:W-:-:S03]  /*03a0*/  ISETP.GE.AND P2, PT, R0, RZ, PT ;  /* 0x000000ff0000720c */ /* 0x000fc60003f46270 */
[----:B------:R-:W-:-:S04]  /*03b0*/  IMAD.HI.U32 R8, R6, R9, RZ ;  /* 0x0000000906087227 */ /* 0x000fc800078e00ff */
[----:B------:R-:W-:-:S04]  /*03c0*/  IMAD.MOV R8, RZ, RZ, -R8 ;  /* 0x000000ffff087224 */ /* 0x000fc800078e0a08 */
[----:B------:R-:W-:-:S05]  /*03d0*/  IMAD R9, R12, R8, R9 ;  /* 0x000000080c097224 */ /* 0x000fca00078e0209 */
[----:B------:R-:W-:-:S13]  /*03e0*/  ISETP.GT.U32.AND P1, PT, R4, R9, PT ;  /* 0x000000090400720c */ /* 0x000fda0003f24070 */
[----:B------:R-:W-:-:S04]  /*03f0*/  @!P1 IADD3 R9, PT, PT, R9, -R12, RZ ;  /* 0x8000000c09099210 */ /* 0x000fc80007ffe0ff */
[----:B------:R-:W-:-:S13]  /*0400*/  ISETP.GT.U32.AND P1, PT, R4, R9, PT ;  /* 0x000000090400720c */ /* 0x000fda0003f24070 */
[----:B------:R-:W-:Y:S01]  /*0410*/  @!P1 IMAD.IADD R9, R9, 0x1, -R12 ;  /* 0x0000000109099824 */ /* 0x000fe200078e0a0c */
[----:B------:R-:W-:-:S03]  /*0420*/  ISETP.NE.AND P1, PT, R5, RZ, PT ;  /* 0x000000ff0500720c */ /* 0x000fc60003f25270 */
[----:B------:R-:W-:Y:S02]  /*0430*/  IMAD.MOV.U32 R10, RZ, RZ, R9 ;  /* 0x000000ffff0a7224 */ /* 0x000fe400078e0009 */
[----:B------:R-:W-:-:S03]  /*0440*/  IMAD.WIDE R8, R0, 0x4, R2 ;  /* 0x0000000400087825 */ /* 0x000fc600078e0202 */
[----:B------:R-:W-:Y:S01]  /*0450*/  @!P2 IADD3 R10, PT, PT, -R10, RZ, RZ ;  /* 0x000000ff0a0aa210 */ /* 0x000fe20007ffe1ff */
[----:B------:R-:W-:-:S03]  /*0460*/  IMAD.IADD R0, R7, 0x1, R0 ;  /* 0x0000000107007824 */ /* 0x000fc600078e0200 */
[----:B------:R-:W-:-:S05]  /*0470*/  SEL R13, R11, R10, !P0 ;  /* 0x0000000a0b0d7207 */ /* 0x000fca0004000000 */
[----:B------:R0:W-:Y:S01]  /*0480*/  STG.E desc[UR4][R8.64], R13 ;  /* 0x0000000d08007986 */ /* 0x0001e2000c101904 */
[----:B------:R-:W-:Y:S05]  /*0490*/  @P1 BRA `(.L_x_150) ;  /* 0xfffffffc00b81947 */ /* 0x000fea000383ffff */
.L_x_149:
[----:B------:R-:W-:Y:S05]  /*04a0*/  BSYNC.RECONVERGENT B0 ;  /* 0x0000000000007941 */ /* 0x000fea0003800200 */
.L_x_148:
[----:B------:R-:W-:Y:S05]  /*04b0*/  @!P3 EXIT ;  /* 0x000000000000b94d */ /* 0x000fea0003800000 */
[----:B------:R-:W1:Y:S01]  /*04c0*/  LDC R2, c[0x0][0x38c] ;  /* 0x0000e300ff027b82 */ /* 0x000e620000000800 */
[----:B------:R-:W2:Y:S07]  /*04d0*/  LDCU UR6, c[0x0][0x388] ;  /* 0x00007100ff0677ac */ /* 0x000eae0008000800 */
[----:B------:R-:W3:Y:S01]  /*04e0*/  LDC R10, c[0x0][0x38c] ;  /* 0x0000e300ff0a7b82 */ /* 0x000ee20000000800 */
[----:B-1----:R-:W-:-:S07]  /*04f0*/  IABS R6, R2 ;  /* 0x0000000200067213 */ /* 0x002fce0000000000 */
[----:B------:R-:W1:Y:S01]  /*0500*/  LDC.64 R2, c[0x0][0x380] ;  /* 0x0000e000ff027b82 */ /* 0x000e620000000a00 */
[----:B0-----:R-:W0:Y:S08]  /*0510*/  I2F.RP R8, R6 ;  /* 0x0000000600087306 */ /* 0x001e300000209400 */
[----:B0-----:R-:W0:Y:S02]  /*0520*/  MUFU.RCP R8, R8 ;  /* 0x0000000800087308 */ /* 0x001e240000001000 */
[----:B0-----:R-:W-:-:S06]  /*0530*/  IADD3 R4, PT, PT, R8, 0xffffffe, RZ ;  /* 0x0ffffffe08047810 */ /* 0x001fcc0007ffe0ff */
[----:B------:R0:W4:Y:S02]  /*0540*/  F2I.FTZ.U32.TRUNC.NTZ R5, R4 ;  /* 0x0000000400057305 */ /* 0x000124000021f000 */
[----:B0-----:R-:W-:Y:S02]  /*0550*/  IMAD.MOV.U32 R4, RZ, RZ, RZ ;  /* 0x000000ffff047224 */ /* 0x001fe400078e00ff */
[----:B----4-:R-:W-:-:S04]  /*0560*/  IMAD.MOV R11, RZ, RZ, -R5 ;  /* 0x000000ffff0b7224 */ /* 0x010fc800078e0a05 */
[----:B------:R-:W-:-:S04]  /*0570*/  IMAD R11, R11, R6, RZ ;  /* 0x000000060b0b7224 */ /* 0x000fc800078e02ff */
[----:B-123--:R-:W-:-:S07]  /*0580*/  IMAD.HI.U32 R11, R5, R11, R4 ;  /* 0x0000000b050b7227 */ /* 0x00efce00078e0004 */
.L_x_151:
[----:B------:R-:W-:Y:S01]  /*0590*/  IABS R12, R10 ;  /* 0x0000000a000c7213 */ /* 0x000fe20000000000 */
[C---:B------:R-:W-:Y:S01]  /*05a0*/  IMAD.IADD R8, R7.reuse, 0x1, R0 ;  /* 0x0000000107087824 */ /* 0x040fe200078e0200 */
[----:B------:R-:W-:Y:S02]  /*05b0*/  IABS R15, R0 ;  /* 0x00000000000f7213 */ /* 0x000fe40000000000 */
[----:B------:R-:W0:Y:S01]  /*05c0*/  I2F.RP R9, R12 ;  /* 0x0000000c00097306 */ /* 0x000e220000209400 */
[----:B------:R-:W-:Y:S01]  /*05d0*/  IMAD.IADD R16, R7, 0x1, R8 ;  /* 0x0000000107107824 */ /* 0x000fe200078e0208 */
[----:B------:R-:W-:Y:S01]  /*05e0*/  IABS R17, R8 ;  /* 0x0000000800117213 */ /* 0x000fe20000000000 */
[----:B------:R-:W-:Y:S01]  /*05f0*/  IMAD.HI.U32 R11, R11, R15, RZ ;  /* 0x0000000f0b0b7227 */ /* 0x000fe200078e00ff */
[----:B------:R-:W-:Y:S02]  /*0600*/  LOP3.LUT R23, RZ, R10, RZ, 0x33, !PT ;  /* 0x0000000aff177212 */ /* 0x000fe400078e33ff */
[----:B------:R-:W-:Y:S01]  /*0610*/  IABS R19, R16 ;  /* 0x0000001000137213 */ /* 0x000fe20000000000 */
[----:B------:R-:W-:Y:S01]  /*0620*/  IMAD.IADD R14, R7, 0x1, R16 ;  /* 0x00000001070e7824 */ /* 0x000fe200078e0210 */
[----:B------:R-:W-:-:S04]  /*0630*/  IADD3 R11, PT, PT, -R11, RZ, RZ ;  /* 0x000000ff0b0b7210 */ /* 0x000fc80007ffe1ff */
[----:B------:R-:W-:Y:S01]  /*0640*/  IABS R21, R14 ;  /* 0x0000000e00157213 */ /* 0x000fe20000000000 */
[----:B------:R-:W-:Y:S01]  /*0650*/  IMAD R15, R12, R11, R15 ;  /* 0x0000000b0c0f7224 */ /* 0x000fe200078e020f */
[----:B0-----:R-:W0:Y:S04]  /*0660*/  MUFU.RCP R9, R9 ;  /* 0x0000000900097308 */ /* 0x001e280000001000 */
[----:B------:R-:W-:-:S13]  /*0670*/  ISETP.GT.U32.AND P0, PT, R6, R15, PT ;  /* 0x0000000f0600720c */ /* 0x000fda0003f04070 */
[----:B------:R-:W-:Y:S01]  /*0680*/  @!P0 IMAD.IADD R15, R15, 0x1, -R12 ;  /* 0x000000010f0f8824 */ /* 0x000fe200078e0a0c */
[----:B0-----:R-:W-:-:S04]  /*0690*/  IADD3 R4, PT, PT, R9, 0xffffffe, RZ ;  /* 0x0ffffffe09047810 */ /* 0x001fc80007ffe0ff */
[----:B------:R0:W1:Y:S01]  /*06a0*/  F2I.FTZ.U32.TRUNC.NTZ R5, R4 ;  /* 0x0000000400057305 */ /* 0x000062000021f000 */
[----:B------:R-:W-:Y:S01]  /*06b0*/  ISETP.GT.U32.AND P6, PT, R6, R15, PT ;  /* 0x0000000f0600720c */ /* 0x000fe20003fc4070 */
[----:B------:R-:W-:Y:S01]  /*06c0*/  IMAD.MOV.U32 R6, RZ, RZ, R12 ;  /* 0x000000ffff067224 */ /* 0x000fe200078e000c */
[----:B0-----:R-:W-:-:S11]  /*06d0*/  MOV R4, RZ ;  /* 0x000000ff00047202 */ /* 0x001fd60000000f00 */
[----:B------:R-:W-:Y:S01]  /*06e0*/  @!P6 IADD3 R15, PT, PT, R15, -R12, RZ ;  /* 0x8000000c0f0fe210 */ /* 0x000fe20007ffe0ff */
[----:B-1----:R-:W-:Y:S01]  /*06f0*/  IMAD.MOV R13, RZ, RZ, -R5 ;  /* 0x000000ffff0d7224 */ /* 0x002fe200078e0a05 */
[----:B------:R-:W-:-:S03]  /*0700*/  ISETP.GE.AND P6, PT, R14, RZ, PT ;  /* 0x000000ff0e00720c */ /* 0x000fc60003fc6270 */
[----:B------:R-:W-:-:S04]  /*0710*/  IMAD R11, R13, R12, RZ ;  /* 0x0000000c0d0b7224 */ /* 0x000fc800078e02ff */
[----:B------:R-:W-:-:S06]  /*0720*/  IMAD.HI.U32 R11, R5, R11, R4 ;  /* 0x0000000b050b7227 */ /* 0x000fcc00078e0004 */
[----:B------:R-:W-:-:S04]  /*0730*/  IMAD.HI.U32 R5, R11, R19, RZ ;  /* 0x000000130b057227 */ /* 0x000fc800078e00ff */
[----:B------:R-:W-:Y:S01]  /*0740*/  IMAD.HI.U32 R9, R11, R21, RZ ;  /* 0x000000150b097227 */ /* 0x000fe200078e00ff */
[----:B------:R-:W-:-:S03]  /*0750*/  IADD3 R5, PT, PT, -R5, RZ, RZ ;  /* 0x000000ff05057210 */ /* 0x000fc60007ffe1ff */
[----:B------:R-:W-:Y:S02]  /*0760*/  IMAD.MOV R9, RZ, RZ, -R9 ;  /* 0x000000ffff097224 */ /* 0x000fe400078e0a09 */
[----:B------:R-:W-:-:S04]  /*0770*/  IMAD.HI.U32 R4, R11, R17, RZ ;  /* 0x000000110b047227 */ /* 0x000fc800078e00ff */
[C---:B------:R-:W-:Y:S02]  /*0780*/  IMAD R19, R12.reuse, R5, R19 ;  /* 0x000000050c137224 */ /* 0x040fe400078e0213 */
[----:B------:R-:W-:Y:S02]  /*0790*/  IMAD R21, R12, R9, R21 ;  /* 0x000000090c157224 */ /* 0x000fe400078e0215 */
[----:B------:R-:W-:Y:S01]  /*07a0*/  IMAD.MOV R4, RZ, RZ, -R4 ;  /* 0x000000ffff047224 */ /* 0x000fe200078e0a04 */
[C---:B------:R-:W-:Y:S02]  /*07b0*/  ISETP.GT.U32.AND P1, PT, R6.reuse, R19, PT ;  /* 0x000000130600720c */ /* 0x040fe40003f24070 */
[----:B------:R-:W-:Y:S01]  /*07c0*/  ISETP.GT.U32.AND P2, PT, R6, R21, PT ;  /* 0x000000150600720c */ /* 0x000fe20003f44070 */
[----:B------:R-:W-:Y:S02]  /*07d0*/  IMAD R17, R12, R4, R17 ;  /* 0x000000040c117224 */ /* 0x000fe400078e0211 */
[----:B------:R-:W-:-:S03]  /*07e0*/  IMAD.WIDE R4, R0, 0x4, R2 ;  /* 0x0000000400047825 */ /* 0x000fc600078e0202 */
[----:B------:R-:W-:-:S05]  /*07f0*/  ISETP.GT.U32.AND P0, PT, R6, R17, PT ;  /* 0x000000110600720c */ /* 0x000fca0003f04070 */
[--C-:B------:R-:W-:Y:S01]  /*0800*/  @!P1 IMAD.IADD R19, R19, 0x1, -R12.reuse ;  /* 0x0000000113139824 */ /* 0x100fe200078e0a0c */
[----:B------:R-:W-:Y:S01]  /*0810*/  ISETP.GE.AND P1, PT, R16, RZ, PT ;  /* 0x000000ff1000720c */ /* 0x000fe20003f26270 */
[----:B------:R-:W-:Y:S01]  /*0820*/  @!P2 IMAD.IADD R21, R21, 0x1, -R12 ;  /* 0x000000011515a824 */ /* 0x000fe200078e0a0c */
[----:B------:R-:W-:Y:S01]  /*0830*/  ISETP.GE.AND P2, PT, R8, RZ, PT ;  /* 0x000000ff0800720c */ /* 0x000fe20003f46270 */
[----:B------:R-:W-:Y:S01]  /*0840*/  IMAD.WIDE R8, R7, 0x4, R4 ;  /* 0x0000000407087825 */ /* 0x000fe200078e0204 */
[C---:B------:R-:W-:Y:S02]  /*0850*/  ISETP.GT.U32.AND P4, PT, R6.reuse, R19, PT ;  /* 0x000000130600720c */ /* 0x040fe40003f84070 */
[----:B------:R-:W-:Y:S02]  /*0860*/  ISETP.GT.U32.AND P3, PT, R6, R21, PT ;  /* 0x000000150600720c */ /* 0x000fe40003f64070 */
[----:B------:R-:W-:Y:S02]  /*0870*/  @!P0 IADD3 R17, PT, PT, R17, -R12, RZ ;  /* 0x8000000c11118210 */ /* 0x000fe40007ffe0ff */
[----:B------:R-:W-:-:S02]  /*0880*/  ISETP.GE.AND P0, PT, R0, RZ, PT ;  /* 0x000000ff0000720c */ /* 0x000fc40003f06270 */
[----:B------:R-:W-:-:S05]  /*0890*/  ISETP.GT.U32.AND P5, PT, R6, R17, PT ;  /* 0x000000110600720c */ /* 0x000fca0003fa4070 */
[--C-:B------:R-:W-:Y:S02]  /*08a0*/  @!P4 IMAD.IADD R19, R19, 0x1, -R12.reuse ;  /* 0x000000011313c824 */ /* 0x100fe400078e0a0c */
[----:B------:R-:W-:Y:S02]  /*08b0*/  @!P3 IADD3 R21, PT, PT, R21, -R12, RZ ;  /* 0x8000000c1515b210 */ /* 0x000fe40007ffe0ff */
[----:B------:R-:W-:Y:S01]  /*08c0*/  IMAD.MOV.U32 R0, RZ, RZ, R19 ;  /* 0x000000ffff007224 */ /* 0x000fe200078e0013 */
[----:B------:R-:W-:Y:S02]  /*08d0*/  ISETP.NE.AND P3, PT, R10, RZ, PT ;  /* 0x000000ff0a00720c */ /* 0x000fe40003f65270 */
[----:B------:R-:W-:Y:S01]  /*08e0*/  IMAD.MOV.U32 R16, RZ, RZ, R21 ;  /* 0x000000ffff107224 */ /* 0x000fe200078e0015 */
[----:B------:R-:W-:Y:S01]  /*08f0*/  @!P0 IADD3 R15, PT, PT, -R15, RZ, RZ ;  /* 0x000000ff0f0f8210 */ /* 0x000fe20007ffe1ff */
[----:B------:R-:W-:Y:S02]  /*0900*/  @!P5 IMAD.IADD R17, R17, 0x1, -R12 ;  /* 0x000000011111d824 */ /* 0x000fe400078e0a0c */
[----:B------:R-:W-:Y:S01]  /*0910*/  @!P1 IMAD.MOV R0, RZ, RZ, -R0 ;  /* 0x000000ffff009224 */ /* 0x000fe200078e0a00 */
[----:B------:R-:W-:Y:S01]  /*0920*/  @!P6 IADD3 R16, PT, PT, -R16, RZ, RZ ;  /* 0x000000ff1010e210 */ /* 0x000fe20007ffe1ff */
[----:B------:R-:W-:Y:S01]  /*0930*/  @!P2 IMAD.MOV R17, RZ, RZ, -R17 ;  /* 0x000000ffff11a224 */ /* 0x000fe200078e0a11 */
[----:B------:R-:W-:Y:S01]  /*0940*/  SEL R15, R23, R15, !P3 ;  /* 0x0000000f170f7207 */ /* 0x000fe20005800000 */
[----:B------:R-:W-:Y:S01]  /*0950*/  IMAD.WIDE R12, R7, 0x4, R8 ;  /* 0x00000004070c7825 */ /* 0x000fe200078e0208 */
[----:B------:R-:W-:-:S02]  /*0960*/  SEL R21, R23, R0, !P3 ;  /* 0x0000000017157207 */ /* 0x000fc40005800000 */
[C---:B------:R-:W-:Y:S01]  /*0970*/  SEL R19, R23.reuse, R17, !P3 ;  /* 0x0000001117137207 */ /* 0x040fe20005800000 */
[----:B------:R0:W-:Y:S01]  /*0980*/  STG.E desc[UR4][R4.64], R15 ;  /* 0x0000000f04007986 */ /* 0x0001e2000c101904 */
[----:B------:R-:W-:Y:S01]  /*0990*/  SEL R23, R23, R16, !P3 ;  /* 0x0000001017177207 */ /* 0x000fe20005800000 */
[C---:B------:R-:W-:Y:S02]  /*09a0*/  IMAD.WIDE R16, R7.reuse, 0x4, R12 ;  /* 0x0000000407107825 */ /* 0x040fe400078e020c */
[----:B------:R0:W-:Y:S02]  /*09b0*/  STG.E desc[UR4][R8.64], R19 ;  /* 0x0000001308007986 */ /* 0x0001e4000c101904 */
[----:B------:R-:W-:Y:S02]  /*09c0*/  IMAD.IADD R0, R7, 0x1, R14 ;  /* 0x0000000107007824 */ /* 0x000fe400078e020e */
[----:B------:R0:W-:Y:S03]  /*09d0*/  STG.E desc[UR4][R12.64], R21 ;  /* 0x000000150c007986 */ /* 0x0001e6000c101904 */
[----:B------:R-:W-:Y:S01]  /*09e0*/  ISETP.GE.AND P0, PT, R0, UR6, PT ;  /* 0x0000000600007c0c */ /* 0x000fe2000bf06270 */
[----:B------:R0:W-:-:S12]  /*09f0*/  STG.E desc[UR4][R16.64], R23 ;  /* 0x0000001710007986 */ /* 0x0001d8000c101904 */
[----:B0-----:R-:W-:Y:S05]  /*0a00*/  @!P0 BRA `(.L_x_151) ;  /* 0xfffffff800e08947 */ /* 0x001fea000383ffff */
[----:B------:R-:W-:Y:S05]  /*0a10*/  EXIT ;  /* 0x000000000000794d */ /* 0x000fea0003800000 */
.L_x_152:
        /* <DEDUP_REMOVED lines=14> */
.L_x_158:


//--------------------- .nv.shared.reserved.0     --------------------------
	.section	.nv.shared.reserved.0,"aw",@nobits
	.weak		__nv_reservedSMEM_offset_0_alias
	.size		__nv_reservedSMEM_offset_0_alias, 0, 64
	.other		__nv_reservedSMEM_offset_0_alias,@"STO_CUDA_RESERVED_SHARED STV_DEFAULT"
__nv_reservedSMEM_offset_0_alias:
	.zero		0
	.zero		64


//--------------------- .nv.shared._Z14assign_clusterPfS_PiS0_iiiS0_ --------------------------
	.section	.nv.shared._Z14assign_clusterPfS_PiS0_iiiS0_,"aw",@nobits
	.sectionflags	@""
	.align	4
.nv.shared._Z14assign_clusterPfS_PiS0_iiiS0_:
	.zero		2576


//--------------------- .nv.constant0._Z6kmeansPfS_PiS0_iiiS0_ --------------------------
	.section	.nv.constant0._Z6kmeansPfS_PiS0_iiiS0_,"a",@progbits
	.sectionflags	@""
	.align	4
.nv.constant0._Z6kmeansPfS_PiS0_iiiS0_:
	.zero		952


//--------------------- .nv.constant0._Z14assign_clusterPfS_PiS0_iiiS0_ --------------------------
	.section	.nv.constant0._Z14assign_clusterPfS_PiS0_iiiS0_,"a",@progbits
	.sectionflags	@""
	.align	4
.nv.constant0._Z14assign_clusterPfS_PiS0_iiiS0_:
	.zero		952


//--------------------- .nv.constant0._Z17compute_centroidsPfS_PiS0_iiii --------------------------
	.section	.nv.constant0._Z17compute_centroidsPfS_PiS0_iiii,"a",@progbits
	.sectionflags	@""
	.align	4
.nv.constant0._Z17compute_centroidsPfS_PiS0_iiii:
	.zero		944


//--------------------- .nv.constant0._Z10initializePiii --------------------------
	.section	.nv.constant0._Z10initializePiii,"a",@progbits
	.sectionflags	@""
	.align	4
.nv.constant0._Z10initializePiii:
	.zero		912


//--------------------- SYMBOLS --------------------------

	.type		.nv.reservedSmem.offset0,@object
	.size		.nv.reservedSmem.offset0,0x4
	.type		.nv.reservedSmem.cap,@object
	.size		.nv.reservedSmem.cap,0x4
	.type		malloc,@function
